//
// Generated by NVIDIA NVVM Compiler
//
// Compiler Build ID: CL-36424714
// Cuda compilation tools, release 13.0, V13.0.88
// Based on NVVM 20.0.0
//

.version 9.0
.target sm_100
.address_size 64

	// .globl	_Z11gaussjordanPdS_ii

.visible .entry _Z11gaussjordanPdS_ii(
	.param .u64 .ptr .align 1 _Z11gaussjordanPdS_ii_param_0,
	.param .u64 .ptr .align 1 _Z11gaussjordanPdS_ii_param_1,
	.param .u32 _Z11gaussjordanPdS_ii_param_2,
	.param .u32 _Z11gaussjordanPdS_ii_param_3
)
{
	.reg .pred 	%p<5>;
	.reg .b32 	%r<20>;
	.reg .b64 	%rd<17>;
	.reg .b64 	%fd<12>;

	ld.param.u64 	%rd3, [_Z11gaussjordanPdS_ii_param_0];
	ld.param.u64 	%rd2, [_Z11gaussjordanPdS_ii_param_1];
	ld.param.u32 	%r7, [_Z11gaussjordanPdS_ii_param_2];
	ld.param.u32 	%r6, [_Z11gaussjordanPdS_ii_param_3];
	cvta.to.global.u64 	%rd1, %rd3;
	mov.u32 	%r8, %ctaid.x;
	mov.u32 	%r9, %ntid.x;
	mov.u32 	%r10, %tid.x;
	mad.lo.s32 	%r1, %r8, %r9, %r10;
	mov.u32 	%r11, %ctaid.y;
	mov.u32 	%r12, %ntid.y;
	mov.u32 	%r13, %tid.y;
	mad.lo.s32 	%r14, %r11, %r12, %r13;
	max.s32 	%r15, %r1, %r14;
	setp.ge.s32 	%p1, %r15, %r7;
	setp.le.s32 	%p2, %r1, %r6;
	or.pred  	%p3, %p1, %p2;
	@%p3 bra 	$L__BB0_3;
	cvta.to.global.u64 	%rd4, %rd2;
	mul.lo.s32 	%r16, %r7, %r1;
	add.s32 	%r17, %r16, %r6;
	mul.wide.s32 	%rd5, %r17, 8;
	add.s64 	%rd6, %rd1, %rd5;
	ld.global.f64 	%fd2, [%rd6];
	mul.lo.s32 	%r18, %r6, %r7;
	add.s32 	%r19, %r18, %r6;
	mul.wide.s32 	%rd7, %r19, 8;
	add.s64 	%rd8, %rd1, %rd7;
	ld.global.f64 	%fd3, [%rd8];
	div.rn.f64 	%fd1, %fd2, %fd3;
	add.s32 	%r3, %r18, %r14;
	mul.wide.s32 	%rd9, %r3, 8;
	add.s64 	%rd10, %rd4, %rd9;
	ld.global.f64 	%fd4, [%rd10];
	mul.f64 	%fd5, %fd4, %fd1;
	add.s32 	%r4, %r16, %r14;
	mul.wide.s32 	%rd11, %r4, 8;
	add.s64 	%rd12, %rd4, %rd11;
	ld.global.f64 	%fd6, [%rd12];
	sub.f64 	%fd7, %fd6, %fd5;
	st.global.f64 	[%rd12], %fd7;
	setp.lt.s32 	%p4, %r14, %r6;
	@%p4 bra 	$L__BB0_3;
	add.s64 	%rd14, %rd1, %rd9;
	ld.global.f64 	%fd8, [%rd14];
	mul.f64 	%fd9, %fd1, %fd8;
	add.s64 	%rd16, %rd1, %rd11;
	ld.global.f64 	%fd10, [%rd16];
	sub.f64 	%fd11, %fd10, %fd9;
	st.global.f64 	[%rd16], %fd11;
$L__BB0_3:
	ret;

}
	// .globl	_Z5scalePdS_i
.visible .entry _Z5scalePdS_i(
	.param .u64 .ptr .align 1 _Z5scalePdS_i_param_0,
	.param .u64 .ptr .align 1 _Z5scalePdS_i_param_1,
	.param .u32 _Z5scalePdS_i_param_2
)
{
	.reg .pred 	%p<3>;
	.reg .b32 	%r<15>;
	.reg .b64 	%rd<10>;
	.reg .b64 	%fd<7>;

	ld.param.u64 	%rd4, [_Z5scalePdS_i_param_0];
	ld.param.u64 	%rd3, [_Z5scalePdS_i_param_1];
	ld.param.u32 	%r4, [_Z5scalePdS_i_param_2];
	cvta.to.global.u64 	%rd1, %rd4;
	mov.u32 	%r5, %ctaid.x;
	mov.u32 	%r6, %ntid.x;
	mov.u32 	%r7, %tid.x;
	mad.lo.s32 	%r1, %r5, %r6, %r7;
	mov.u32 	%r8, %ctaid.y;
	mov.u32 	%r9, %ntid.y;
	mov.u32 	%r10, %tid.y;
	mad.lo.s32 	%r11, %r8, %r9, %r10;
	max.s32 	%r12, %r1, %r11;
	setp.ge.s32 	%p1, %r12, %r4;
	@%p1 bra 	$L__BB1_3;
	mad.lo.s32 	%r13, %r1, %r4, %r1;
	mul.wide.s32 	%rd5, %r13, 8;
	add.s64 	%rd2, %rd1, %rd5;
	ld.global.f64 	%fd1, [%rd2];
	setp.eq.f64 	%p2, %fd1, 0d0000000000000000;
	@%p2 bra 	$L__BB1_3;
	mad.lo.s32 	%r14, %r4, %r1, %r11;
	cvta.to.global.u64 	%rd6, %rd3;
	mul.wide.s32 	%rd7, %r14, 8;
	add.s64 	%rd8, %rd6, %rd7;
	ld.global.f64 	%fd2, [%rd8];
	div.rn.f64 	%fd3, %fd2, %fd1;
	st.global.f64 	[%rd8], %fd3;
	add.s64 	%rd9, %rd1, %rd7;
	ld.global.f64 	%fd4, [%rd9];
	ld.global.f64 	%fd5, [%rd2];
	div.rn.f64 	%fd6, %fd4, %fd5;
	st.global.f64 	[%rd9], %fd6;
$L__BB1_3:
	ret;

}
	// .globl	_Z20matrixMultiplicationPiS_S_i
.visible .entry _Z20matrixMultiplicationPiS_S_i(
	.param .u64 .ptr .align 1 _Z20matrixMultiplicationPiS_S_i_param_0,
	.param .u64 .ptr .align 1 _Z20matrixMultiplicationPiS_S_i_param_1,
	.param .u64 .ptr .align 1 _Z20matrixMultiplicationPiS_S_i_param_2,
	.param .u32 _Z20matrixMultiplicationPiS_S_i_param_3
)
{
	.reg .pred 	%p<10>;
	.reg .b32 	%r<86>;
	.reg .b64 	%rd<67>;
	.reg .b64 	%fd<52>;

	ld.param.u64 	%rd14, [_Z20matrixMultiplicationPiS_S_i_param_0];
	ld.param.u64 	%rd15, [_Z20matrixMultiplicationPiS_S_i_param_1];
	ld.param.u32 	%r17, [_Z20matrixMultiplicationPiS_S_i_param_3];
	cvta.to.global.u64 	%rd1, %rd15;
	cvta.to.global.u64 	%rd2, %rd14;
	mov.u32 	%r18, %ctaid.y;
	mov.u32 	%r19, %ntid.y;
	mov.u32 	%r20, %tid.y;
	mad.lo.s32 	%r1, %r18, %r19, %r20;
	mov.u32 	%r21, %ctaid.x;
	mov.u32 	%r22, %ntid.x;
	mov.u32 	%r23, %tid.x;
	mad.lo.s32 	%r2, %r21, %r22, %r23;
	max.s32 	%r24, %r1, %r2;
	setp.ge.s32 	%p1, %r24, %r17;
	@%p1 bra 	$L__BB2_13;
	mul.lo.s32 	%r3, %r17, %r1;
	and.b32  	%r4, %r17, 7;
	setp.lt.u32 	%p2, %r17, 8;
	mov.f64 	%fd51, 0d0000000000000000;
	mov.b32 	%r84, 0;
	@%p2 bra 	$L__BB2_4;
	and.b32  	%r84, %r17, 2147483640;
	neg.s32 	%r82, %r84;
	mul.wide.s32 	%rd16, %r17, 4;
	add.s64 	%rd3, %rd1, %rd16;
	mul.wide.s32 	%rd17, %r17, 8;
	add.s64 	%rd4, %rd1, %rd17;
	mul.wide.s32 	%rd18, %r17, 12;
	add.s64 	%rd5, %rd1, %rd18;
	mul.wide.s32 	%rd19, %r17, 16;
	add.s64 	%rd6, %rd1, %rd19;
	mul.wide.s32 	%rd20, %r17, 20;
	add.s64 	%rd7, %rd1, %rd20;
	mul.wide.s32 	%rd21, %r17, 24;
	add.s64 	%rd8, %rd1, %rd21;
	mul.wide.s32 	%rd22, %r17, 28;
	add.s64 	%rd9, %rd1, %rd22;
	mul.wide.u32 	%rd23, %r3, 4;
	add.s64 	%rd24, %rd23, %rd2;
	add.s64 	%rd66, %rd24, 16;
	mov.f64 	%fd51, 0d0000000000000000;
	mov.u32 	%r81, %r2;
$L__BB2_3:
	.pragma "nounroll";
	mul.wide.s32 	%rd25, %r81, 4;
	add.s64 	%rd26, %rd3, %rd25;
	add.s64 	%rd27, %rd4, %rd25;
	add.s64 	%rd28, %rd5, %rd25;
	add.s64 	%rd29, %rd6, %rd25;
	add.s64 	%rd30, %rd7, %rd25;
	add.s64 	%rd31, %rd8, %rd25;
	add.s64 	%rd32, %rd9, %rd25;
	add.s64 	%rd33, %rd1, %rd25;
	ld.global.u32 	%r26, [%rd66+-16];
	ld.global.u32 	%r27, [%rd33];
	mul.lo.s32 	%r28, %r27, %r26;
	cvt.rn.f64.s32 	%fd16, %r28;
	add.f64 	%fd17, %fd51, %fd16;
	ld.global.u32 	%r29, [%rd66+-12];
	ld.global.u32 	%r30, [%rd26];
	mul.lo.s32 	%r31, %r30, %r29;
	cvt.rn.f64.s32 	%fd18, %r31;
	add.f64 	%fd19, %fd17, %fd18;
	ld.global.u32 	%r32, [%rd66+-8];
	ld.global.u32 	%r33, [%rd27];
	mul.lo.s32 	%r34, %r33, %r32;
	cvt.rn.f64.s32 	%fd20, %r34;
	add.f64 	%fd21, %fd19, %fd20;
	ld.global.u32 	%r35, [%rd66+-4];
	ld.global.u32 	%r36, [%rd28];
	mul.lo.s32 	%r37, %r36, %r35;
	cvt.rn.f64.s32 	%fd22, %r37;
	add.f64 	%fd23, %fd21, %fd22;
	ld.global.u32 	%r38, [%rd66];
	ld.global.u32 	%r39, [%rd29];
	mul.lo.s32 	%r40, %r39, %r38;
	cvt.rn.f64.s32 	%fd24, %r40;
	add.f64 	%fd25, %fd23, %fd24;
	ld.global.u32 	%r41, [%rd66+4];
	ld.global.u32 	%r42, [%rd30];
	mul.lo.s32 	%r43, %r42, %r41;
	cvt.rn.f64.s32 	%fd26, %r43;
	add.f64 	%fd27, %fd25, %fd26;
	ld.global.u32 	%r44, [%rd66+8];
	ld.global.u32 	%r45, [%rd31];
	mul.lo.s32 	%r46, %r45, %r44;
	cvt.rn.f64.s32 	%fd28, %r46;
	add.f64 	%fd29, %fd27, %fd28;
	ld.global.u32 	%r47, [%rd66+12];
	ld.global.u32 	%r48, [%rd32];
	mul.lo.s32 	%r49, %r48, %r47;
	cvt.rn.f64.s32 	%fd30, %r49;
	add.f64 	%fd51, %fd29, %fd30;
	add.s32 	%r82, %r82, 8;
	shl.b32 	%r50, %r17, 3;
	add.s32 	%r81, %r81, %r50;
	add.s64 	%rd66, %rd66, 32;
	setp.ne.s32 	%p3, %r82, 0;
	@%p3 bra 	$L__BB2_3;
$L__BB2_4:
	setp.eq.s32 	%p4, %r4, 0;
	@%p4 bra 	$L__BB2_12;
	and.b32  	%r12, %r17, 3;
	setp.lt.u32 	%p5, %r4, 4;
	@%p5 bra 	$L__BB2_7;
	add.s32 	%r51, %r84, %r3;
	mul.wide.u32 	%rd34, %r51, 4;
	add.s64 	%rd35, %rd2, %rd34;
	ld.global.u32 	%r52, [%rd35];
	mad.lo.s32 	%r53, %r84, %r17, %r2;
	mul.wide.s32 	%rd36, %r53, 4;
	add.s64 	%rd37, %rd1, %rd36;
	ld.global.u32 	%r54, [%rd37];
	mul.lo.s32 	%r55, %r54, %r52;
	cvt.rn.f64.s32 	%fd32, %r55;
	add.f64 	%fd33, %fd51, %fd32;
	cvt.u64.u32 	%rd38, %r3;
	cvt.u64.u32 	%rd39, %r84;
	add.s64 	%rd40, %rd39, %rd38;
	shl.b64 	%rd41, %rd40, 2;
	add.s64 	%rd42, %rd2, %rd41;
	ld.global.u32 	%r56, [%rd42+4];
	mul.wide.s32 	%rd43, %r17, 4;
	add.s64 	%rd44, %rd37, %rd43;
	ld.global.u32 	%r57, [%rd44];
	mul.lo.s32 	%r58, %r57, %r56;
	cvt.rn.f64.s32 	%fd34, %r58;
	add.f64 	%fd35, %fd33, %fd34;
	ld.global.u32 	%r59, [%rd42+8];
	add.s64 	%rd45, %rd44, %rd43;
	ld.global.u32 	%r60, [%rd45];
	mul.lo.s32 	%r61, %r60, %r59;
	cvt.rn.f64.s32 	%fd36, %r61;
	add.f64 	%fd37, %fd35, %fd36;
	ld.global.u32 	%r62, [%rd42+12];
	add.s64 	%rd46, %rd45, %rd43;
	ld.global.u32 	%r63, [%rd46];
	mul.lo.s32 	%r64, %r63, %r62;
	cvt.rn.f64.s32 	%fd38, %r64;
	add.f64 	%fd51, %fd37, %fd38;
	add.s32 	%r84, %r84, 4;
$L__BB2_7:
	setp.eq.s32 	%p6, %r12, 0;
	@%p6 bra 	$L__BB2_12;
	setp.eq.s32 	%p7, %r12, 1;
	@%p7 bra 	$L__BB2_10;
	add.s32 	%r65, %r84, %r3;
	mul.wide.u32 	%rd47, %r65, 4;
	add.s64 	%rd48, %rd2, %rd47;
	ld.global.u32 	%r66, [%rd48];
	mad.lo.s32 	%r67, %r84, %r17, %r2;
	mul.wide.s32 	%rd49, %r67, 4;
	add.s64 	%rd50, %rd1, %rd49;
	ld.global.u32 	%r68, [%rd50];
	mul.lo.s32 	%r69, %r68, %r66;
	cvt.rn.f64.s32 	%fd40, %r69;
	add.f64 	%fd41, %fd51, %fd40;
	cvt.u64.u32 	%rd51, %r3;
	cvt.u64.u32 	%rd52, %r84;
	add.s64 	%rd53, %rd52, %rd51;
	shl.b64 	%rd54, %rd53, 2;
	add.s64 	%rd55, %rd2, %rd54;
	ld.global.u32 	%r70, [%rd55+4];
	mul.wide.s32 	%rd56, %r17, 4;
	add.s64 	%rd57, %rd50, %rd56;
	ld.global.u32 	%r71, [%rd57];
	mul.lo.s32 	%r72, %r71, %r70;
	cvt.rn.f64.s32 	%fd42, %r72;
	add.f64 	%fd51, %fd41, %fd42;
	add.s32 	%r84, %r84, 2;
$L__BB2_10:
	and.b32  	%r73, %r17, 1;
	setp.eq.b32 	%p8, %r73, 1;
	not.pred 	%p9, %p8;
	@%p9 bra 	$L__BB2_12;
	add.s32 	%r74, %r84, %r3;
	mul.wide.u32 	%rd58, %r74, 4;
	add.s64 	%rd59, %rd2, %rd58;
	ld.global.u32 	%r75, [%rd59];
	mad.lo.s32 	%r76, %r84, %r17, %r2;
	mul.wide.s32 	%rd60, %r76, 4;
	add.s64 	%rd61, %rd1, %rd60;
	ld.global.u32 	%r77, [%rd61];
	mul.lo.s32 	%r78, %r77, %r75;
	cvt.rn.f64.s32 	%fd43, %r78;
	add.f64 	%fd51, %fd51, %fd43;
$L__BB2_12:
	ld.param.u64 	%rd65, [_Z20matrixMultiplicationPiS_S_i_param_2];
	cvt.rzi.s32.f64 	%r79, %fd51;
	add.s32 	%r80, %r3, %r2;
	cvta.to.global.u64 	%rd62, %rd65;
	mul.wide.s32 	%rd63, %r80, 4;
	add.s64 	%rd64, %rd62, %rd63;
	st.global.u32 	[%rd64], %r79;
$L__BB2_13:
	ret;

}


// ===== COMPILED SASS (sm_100) =====

	.target	sm_100

	.elftype	@"ET_EXEC"


//--------------------- .note.nv.tkinfo           --------------------------
	.section	.note.nv.tkinfo,"",@"SHT_NOTE"
	.sectionflags	@"SHF_NOTE_NV_TKINFO"
	.tkinfo
        /*0018*/ 	.word	0x00000002
        /*0030*/ 	.string	""
        /*0030*/ 	.string	"ptxas"
        /*0030*/ 	.string	"Cuda compilation tools, release 13.0, V13.0.88"
        /*0030*/ 	.string	"Build cuda_13.0.r13.0/compiler.36424714_0"
        /*0030*/ 	.string	"-arch sm_100 -m 64 "



//--------------------- .note.nv.cuinfo           --------------------------
	.section	.note.nv.cuinfo,"",@"SHT_NOTE"
	.sectionflags	@"SHF_NOTE_NV_CUINFO"
        /*0018*/ 	.short	0x0002
        /*001a*/ 	.short	0x0064
        /*001c*/ 	.short	0x0082
	.zero		2


//--------------------- .nv.info                  --------------------------
	.section	.nv.info,"",@"SHT_CUDA_INFO"
	.align	4


	//----- nvinfo : EIATTR_REGCOUNT
	.align		4
        /*0000*/ 	.byte	0x04, 0x2f
        /*0002*/ 	.short	(.L_1 - .L_0)
	.align		4
.L_0:
        /*0004*/ 	.word	index@(_Z11gaussjordanPdS_ii)
        /*0008*/ 	.word	0x0000001a


	//----- nvinfo : EIATTR_FRAME_SIZE
	.align		4
.L_1:
        /*000c*/ 	.byte	0x04, 0x11
        /*000e*/ 	.short	(.L_3 - .L_2)
	.align		4
.L_2:
        /*0010*/ 	.word	index@($__internal_1_$__cuda_sm20_div_rn_f64_full)
        /*0014*/ 	.word	0x00000000


	//----- nvinfo : EIATTR_FRAME_SIZE
	.align		4
.L_3:
        /*0018*/ 	.byte	0x04, 0x11
        /*001a*/ 	.short	(.L_5 - .L_4)
	.align		4
.L_4:
        /*001c*/ 	.word	index@(_Z11gaussjordanPdS_ii)
        /*0020*/ 	.word	0x00000000


	//----- nvinfo : EIATTR_REGCOUNT
	.align		4
.L_5:
        /*0024*/ 	.byte	0x04, 0x2f
        /*0026*/ 	.short	(.L_7 - .L_6)
	.align		4
.L_6:
        /*0028*/ 	.word	index@(_Z5scalePdS_i)
        /*002c*/ 	.word	0x0000001d


	//----- nvinfo : EIATTR_FRAME_SIZE
	.align		4
.L_7:
        /*0030*/ 	.byte	0x04, 0x11
        /*0032*/ 	.short	(.L_9 - .L_8)
	.align		4
.L_8:
        /*0034*/ 	.word	index@($__internal_0_$__cuda_sm20_div_rn_f64_full)
        /*0038*/ 	.word	0x00000000


	//----- nvinfo : EIATTR_FRAME_SIZE
	.align		4
.L_9:
        /*003c*/ 	.byte	0x04, 0x11
        /*003e*/ 	.short	(.L_11 - .L_10)
	.align		4
.L_10:
        /*0040*/ 	.word	index@(_Z5scalePdS_i)
        /*0044*/ 	.word	0x00000000


	//----- nvinfo : EIATTR_REGCOUNT
	.align		4
.L_11:
        /*0048*/ 	.byte	0x04, 0x2f
        /*004a*/ 	.short	(.L_13 - .L_12)
	.align		4
.L_12:
        /*004c*/ 	.word	index@(_Z20matrixMultiplicationPiS_S_i)
        /*0050*/ 	.word	0x00000020


	//----- nvinfo : EIATTR_FRAME_SIZE
	.align		4
.L_13:
        /*0054*/ 	.byte	0x04, 0x11
        /*0056*/ 	.short	(.L_15 - .L_14)
	.align		4
.L_14:
        /*0058*/ 	.word	index@(_Z20matrixMultiplicationPiS_S_i)
        /*005c*/ 	.word	0x00000000


	//----- nvinfo : EIATTR_MIN_STACK_SIZE
	.align		4
.L_15:
        /*0060*/ 	.byte	0x04, 0x12
        /*0062*/ 	.short	(.L_17 - .L_16)
	.align		4
.L_16:
        /*0064*/ 	.word	index@(_Z20matrixMultiplicationPiS_S_i)
        /*0068*/ 	.word	0x00000000


	//----- nvinfo : EIATTR_MIN_STACK_SIZE
	.align		4
.L_17:
        /*006c*/ 	.byte	0x04, 0x12
        /*006e*/ 	.short	(.L_19 - .L_18)
	.align		4
.L_18:
        /*0070*/ 	.word	index@(_Z5scalePdS_i)
        /*0074*/ 	.word	0x00000000


	//----- nvinfo : EIATTR_MIN_STACK_SIZE
	.align		4
.L_19:
        /*0078*/ 	.byte	0x04, 0x12
        /*007a*/ 	.short	(.L_21 - .L_20)
	.align		4
.L_20:
        /*007c*/ 	.word	index@(_Z11gaussjordanPdS_ii)
        /*0080*/ 	.word	0x00000000
.L_21:


//--------------------- .nv.compat                --------------------------
	.section	.nv.compat,"",@"SHT_CUDA_COMPAT_INFO"
	.align	4
        /*0000*/ 	.byte	0x02, 0x09, 0x00, 0x00, 0x02, 0x02, 0x01, 0x00, 0x02, 0x05, 0x05, 0x00, 0x03, 0x07, 0x01, 0x01
        /*0010*/ 	.byte	0x02, 0x03, 0x00, 0x00, 0x02, 0x06, 0x01, 0x00, 0x04, 0x0b, 0x08, 0x00, 0x01, 0x00, 0x00, 0x00
        /*0020*/ 	.byte	0x00, 0x00, 0x00, 0x00


//--------------------- .nv.info._Z20matrixMultiplicationPiS_S_i --------------------------
	.section	.nv.info._Z20matrixMultiplicationPiS_S_i,"",@"SHT_CUDA_INFO"
	.sectionflags	@""
	.align	4


	//----- nvinfo : EIATTR_CUDA_API_VERSION
	.align		4
        /*0000*/ 	.byte	0x04, 0x37
        /*0002*/ 	.short	(.L_23 - .L_22)
.L_22:
        /*0004*/ 	.word	0x00000082


	//----- nvinfo : EIATTR_KPARAM_INFO
	.align		4
.L_23:
        /*0008*/ 	.byte	0x04, 0x17
        /*000a*/ 	.short	(.L_25 - .L_24)
.L_24:
        /*000c*/ 	.word	0x00000000
        /*0010*/ 	.short	0x0003
        /*0012*/ 	.short	0x0018
        /*0014*/ 	.byte	0x00, 0xf0, 0x11, 0x00


	//----- nvinfo : EIATTR_KPARAM_INFO
	.align		4
.L_25:
        /*0018*/ 	.byte	0x04, 0x17
        /*001a*/ 	.short	(.L_27 - .L_26)
.L_26:
        /*001c*/ 	.word	0x00000000
        /*0020*/ 	.short	0x0002
        /*0022*/ 	.short	0x0010
        /*0024*/ 	.byte	0x00, 0xf5, 0x21, 0x00


	//----- nvinfo : EIATTR_KPARAM_INFO
	.align		4
.L_27:
        /*0028*/ 	.byte	0x04, 0x17
        /*002a*/ 	.short	(.L_29 - .L_28)
.L_28:
        /*002c*/ 	.word	0x00000000
        /*0030*/ 	.short	0x0001
        /*0032*/ 	.short	0x0008
        /*0034*/ 	.byte	0x00, 0xf5, 0x21, 0x00


	//----- nvinfo : EIATTR_KPARAM_INFO
	.align		4
.L_29:
        /*0038*/ 	.byte	0x04, 0x17
        /*003a*/ 	.short	(.L_31 - .L_30)
.L_30:
        /*003c*/ 	.word	0x00000000
        /*0040*/ 	.short	0x0000
        /*0042*/ 	.short	0x0000
        /*0044*/ 	.byte	0x00, 0xf5, 0x21, 0x00


	//----- nvinfo : EIATTR_SPARSE_MMA_MASK
	.align		4
.L_31:
        /*0048*/ 	.byte	0x03, 0x50
        /*004a*/ 	.short	0x0000


	//----- nvinfo : EIATTR_MAXREG_COUNT
	.align		4
        /*004c*/ 	.byte	0x03, 0x1b
        /*004e*/ 	.short	0x00ff


	//----- nvinfo : EIATTR_MERCURY_ISA_VERSION
	.align		4
        /*0050*/ 	.byte	0x03, 0x5f
        /*0052*/ 	.short	0x0101


	//----- nvinfo : EIATTR_VRC_CTA_INIT_COUNT
	.align		4
        /*0054*/ 	.byte	0x02, 0x4a
	.zero		1
	.zero		1


	//----- nvinfo : EIATTR_EXIT_INSTR_OFFSETS
	.align		4
        /*0058*/ 	.byte	0x04, 0x1c
        /*005a*/ 	.short	(.L_33 - .L_32)


	//   ....[0]....
.L_32:
        /*005c*/ 	.word	0x000000c0


	//   ....[1]....
        /*0060*/ 	.word	0x00000b00


	//----- nvinfo : EIATTR_CBANK_PARAM_SIZE
	.align		4
.L_33:
        /*0064*/ 	.byte	0x03, 0x19
        /*0066*/ 	.short	0x001c


	//----- nvinfo : EIATTR_PARAM_CBANK
	.align		4
        /*0068*/ 	.byte	0x04, 0x0a
        /*006a*/ 	.short	(.L_35 - .L_34)
	.align		4
.L_34:
        /*006c*/ 	.word	index@(.nv.constant0._Z20matrixMultiplicationPiS_S_i)
        /*0070*/ 	.short	0x0380
        /*0072*/ 	.short	0x001c


	//----- nvinfo : EIATTR_SW_WAR
	.align		4
.L_35:
        /*0074*/ 	.byte	0x04, 0x36
        /*0076*/ 	.short	(.L_37 - .L_36)
.L_36:
        /*0078*/ 	.word	0x00000008
.L_37:


//--------------------- .nv.info._Z5scalePdS_i    --------------------------
	.section	.nv.info._Z5scalePdS_i,"",@"SHT_CUDA_INFO"
	.sectionflags	@""
	.align	4


	//----- nvinfo : EIATTR_CUDA_API_VERSION
	.align		4
        /*0000*/ 	.byte	0x04, 0x37
        /*0002*/ 	.short	(.L_39 - .L_38)
.L_38:
        /*0004*/ 	.word	0x00000082


	//----- nvinfo : EIATTR_KPARAM_INFO
	.align		4
.L_39:
        /*0008*/ 	.byte	0x04, 0x17
        /*000a*/ 	.short	(.L_41 - .L_40)
.L_40:
        /*000c*/ 	.word	0x00000000
        /*0010*/ 	.short	0x0002
        /*0012*/ 	.short	0x0010
        /*0014*/ 	.byte	0x00, 0xf0, 0x11, 0x00


	//----- nvinfo : EIATTR_KPARAM_INFO
	.align		4
.L_41:
        /*0018*/ 	.byte	0x04, 0x17
        /*001a*/ 	.short	(.L_43 - .L_42)
.L_42:
        /*001c*/ 	.word	0x00000000
        /*0020*/ 	.short	0x0001
        /*0022*/ 	.short	0x0008
        /*0024*/ 	.byte	0x00, 0xf5, 0x21, 0x00


	//----- nvinfo : EIATTR_KPARAM_INFO
	.align		4
.L_43:
        /*0028*/ 	.byte	0x04, 0x17
        /*002a*/ 	.short	(.L_45 - .L_44)
.L_44:
        /*002c*/ 	.word	0x00000000
        /*0030*/ 	.short	0x0000
        /*0032*/ 	.short	0x0000
        /*0034*/ 	.byte	0x00, 0xf5, 0x21, 0x00


	//----- nvinfo : EIATTR_SPARSE_MMA_MASK
	.align		4
.L_45:
        /*0038*/ 	.byte	0x03, 0x50
        /*003a*/ 	.short	0x0000


	//----- nvinfo : EIATTR_MAXREG_COUNT
	.align		4
        /*003c*/ 	.byte	0x03, 0x1b
        /*003e*/ 	.short	0x00ff


	//----- nvinfo : EIATTR_MERCURY_ISA_VERSION
	.align		4
        /*0040*/ 	.byte	0x03, 0x5f
        /*0042*/ 	.short	0x0101


	//----- nvinfo : EIATTR_VRC_CTA_INIT_COUNT
	.align		4
        /*0044*/ 	.byte	0x02, 0x4a
	.zero		1
	.zero		1


	//----- nvinfo : EIATTR_EXIT_INSTR_OFFSETS
	.align		4
        /*0048*/ 	.byte	0x04, 0x1c
        /*004a*/ 	.short	(.L_47 - .L_46)


	//   ....[0]....
.L_46:
        /*004c*/ 	.word	0x000000c0


	//   ....[1]....
        /*0050*/ 	.word	0x00000130


	//   ....[2]....
        /*0054*/ 	.word	0x000004a0


	//----- nvinfo : EIATTR_CRS_STACK_SIZE
	.align		4
.L_47:
        /*0058*/ 	.byte	0x04, 0x1e
        /*005a*/ 	.short	(.L_49 - .L_48)
.L_48:
        /*005c*/ 	.word	0x00000000


	//----- nvinfo : EIATTR_CBANK_PARAM_SIZE
	.align		4
.L_49:
        /*0060*/ 	.byte	0x03, 0x19
        /*0062*/ 	.short	0x0014


	//----- nvinfo : EIATTR_PARAM_CBANK
	.align		4
        /*0064*/ 	.byte	0x04, 0x0a
        /*0066*/ 	.short	(.L_51 - .L_50)
	.align		4
.L_50:
        /*0068*/ 	.word	index@(.nv.constant0._Z5scalePdS_i)
        /*006c*/ 	.short	0x0380
        /*006e*/ 	.short	0x0014


	//----- nvinfo : EIATTR_SW_WAR
	.align		4
.L_51:
        /*0070*/ 	.byte	0x04, 0x36
        /*0072*/ 	.short	(.L_53 - .L_52)
.L_52:
        /*0074*/ 	.word	0x00000008
.L_53:


//--------------------- .nv.info._Z11gaussjordanPdS_ii --------------------------
	.section	.nv.info._Z11gaussjordanPdS_ii,"",@"SHT_CUDA_INFO"
	.sectionflags	@""
	.align	4


	//----- nvinfo : EIATTR_CUDA_API_VERSION
	.align		4
        /*0000*/ 	.byte	0x04, 0x37
        /*0002*/ 	.short	(.L_55 - .L_54)
.L_54:
        /*0004*/ 	.word	0x00000082


	//----- nvinfo : EIATTR_KPARAM_INFO
	.align		4
.L_55:
        /*0008*/ 	.byte	0x04, 0x17
        /*000a*/ 	.short	(.L_57 - .L_56)
.L_56:
        /*000c*/ 	.word	0x00000000
        /*0010*/ 	.short	0x0003
        /*0012*/ 	.short	0x0014
        /*0014*/ 	.byte	0x00, 0xf0, 0x11, 0x00


	//----- nvinfo : EIATTR_KPARAM_INFO
	.align		4
.L_57:
        /*0018*/ 	.byte	0x04, 0x17
        /*001a*/ 	.short	(.L_59 - .L_58)
.L_58:
        /*001c*/ 	.word	0x00000000
        /*0020*/ 	.short	0x0002
        /*0022*/ 	.short	0x0010
        /*0024*/ 	.byte	0x00, 0xf0, 0x11, 0x00


	//----- nvinfo : EIATTR_KPARAM_INFO
	.align		4
.L_59:
        /*0028*/ 	.byte	0x04, 0x17
        /*002a*/ 	.short	(.L_61 - .L_60)
.L_60:
        /*002c*/ 	.word	0x00000000
        /*0030*/ 	.short	0x0001
        /*0032*/ 	.short	0x0008
        /*0034*/ 	.byte	0x00, 0xf5, 0x21, 0x00


	//----- nvinfo : EIATTR_KPARAM_INFO
	.align		4
.L_61:
        /*0038*/ 	.byte	0x04, 0x17
        /*003a*/ 	.short	(.L_63 - .L_62)
.L_62:
        /*003c*/ 	.word	0x00000000
        /*0040*/ 	.short	0x0000
        /*0042*/ 	.short	0x0000
        /*0044*/ 	.byte	0x00, 0xf5, 0x21, 0x00


	//----- nvinfo : EIATTR_SPARSE_MMA_MASK
	.align		4
.L_63:
        /*0048*/ 	.byte	0x03, 0x50
        /*004a*/ 	.short	0x0000


	//----- nvinfo : EIATTR_MAXREG_COUNT
	.align		4
        /*004c*/ 	.byte	0x03, 0x1b
        /*004e*/ 	.short	0x00ff


	//----- nvinfo : EIATTR_MERCURY_ISA_VERSION
	.align		4
        /*0050*/ 	.byte	0x03, 0x5f
        /*0052*/ 	.short	0x0101


	//----- nvinfo : EIATTR_VRC_CTA_INIT_COUNT
	.align		4
        /*0054*/ 	.byte	0x02, 0x4a
	.zero		1
	.zero		1


	//----- nvinfo : EIATTR_EXIT_INSTR_OFFSETS
	.align		4
        /*0058*/ 	.byte	0x04, 0x1c
        /*005a*/ 	.short	(.L_65 - .L_64)


	//   ....[0]....
.L_64:
        /*005c*/ 	.word	0x000000d0


	//   ....[1]....
        /*0060*/ 	.word	0x00000350


	//   ....[2]....
        /*0064*/ 	.word	0x000003d0


	//----- nvinfo : EIATTR_CRS_STACK_SIZE
	.align		4
.L_65:
        /*0068*/ 	.byte	0x04, 0x1e
        /*006a*/ 	.short	(.L_67 - .L_66)
.L_66:
        /*006c*/ 	.word	0x00000000


	//----- nvinfo : EIATTR_CBANK_PARAM_SIZE
	.align		4
.L_67:
        /*0070*/ 	.byte	0x03, 0x19
        /*0072*/ 	.short	0x0018


	//----- nvinfo : EIATTR_PARAM_CBANK
	.align		4
        /*0074*/ 	.byte	0x04, 0x0a
        /*0076*/ 	.short	(.L_69 - .L_68)
	.align		4
.L_68:
        /*0078*/ 	.word	index@(.nv.constant0._Z11gaussjordanPdS_ii)
        /*007c*/ 	.short	0x0380
        /*007e*/ 	.short	0x0018


	//----- nvinfo : EIATTR_SW_WAR
	.align		4
.L_69:
        /*0080*/ 	.byte	0x04, 0x36
        /*0082*/ 	.short	(.L_71 - .L_70)
.L_70:
        /*0084*/ 	.word	0x00000008
.L_71:


//--------------------- .nv.callgraph             --------------------------
	.section	.nv.callgraph,"",@"SHT_CUDA_CALLGRAPH"
	.align	4
	.sectionentsize	8
	.align		4
        /*0000*/ 	.word	0x00000000
	.align		4
        /*0004*/ 	.word	0xffffffff
	.align		4
        /*0008*/ 	.word	0x00000000
	.align		4
        /*000c*/ 	.word	0xfffffffe
	.align		4
        /*0010*/ 	.word	0x00000000
	.align		4
        /*0014*/ 	.word	0xfffffffd
	.align		4
        /*0018*/ 	.word	0x00000000
	.align		4
        /*001c*/ 	.word	0xfffffffc


//--------------------- .text._Z20matrixMultiplicationPiS_S_i --------------------------
	.section	.text._Z20matrixMultiplicationPiS_S_i,"ax",@progbits
	.align	128
        .global         _Z20matrixMultiplicationPiS_S_i
        .type           _Z20matrixMultiplicationPiS_S_i,@function
        .size           _Z20matrixMultiplicationPiS_S_i,(.L_x_26 - _Z20matrixMultiplicationPiS_S_i)
        .other          _Z20matrixMultiplicationPiS_S_i,@"STO_CUDA_ENTRY STV_DEFAULT"
_Z20matrixMultiplicationPiS_S_i:
.text._Z20matrixMultiplicationPiS_S_i:
[----:B------:R-:W-:Y:S01]  /*0000*/  LDC R1, c[0x0][0x37c] ;  /* 0x0000df00ff017b82 */ /* 0x000fe20000000800 */
[----:B------:R-:W0:Y:S07]  /*0010*/  S2R R3, SR_TID.Y ;  /* 0x0000000000037919 */ /* 0x000e2e0000002200 */
[----:B------:R-:W0:Y:S01]  /*0020*/  S2UR UR4, SR_CTAID.Y ;  /* 0x00000000000479c3 */ /* 0x000e220000002600 */
[----:B------:R-:W1:Y:S07]  /*0030*/  S2R R5, SR_TID.X ;  /* 0x0000000000057919 */ /* 0x000e6e0000002100 */
[----:B------:R-:W0:Y:S08]  /*0040*/  LDC R4, c[0x0][0x364] ;  /* 0x0000d900ff047b82 */ /* 0x000e300000000800 */
[----:B------:R-:W1:Y:S08]  /*0050*/  S2UR UR5, SR_CTAID.X ;  /* 0x00000000000579c3 */ /* 0x000e700000002500 */
[----:B------:R-:W1:Y:S08]  /*0060*/  LDC R2, c[0x0][0x360] ;  /* 0x0000d800ff027b82 */ /* 0x000e700000000800 */
[----:B------:R-:W2:Y:S01]  /*0070*/  LDC R0, c[0x0][0x398] ;  /* 0x0000e600ff007b82 */ /* 0x000ea20000000800 */
[----:B0-----:R-:W-:-:S02]  /*0080*/  IMAD R4, R4, UR4, R3 ;  /* 0x0000000404047c24 */ /* 0x001fc4000f8e0203 */
[----:B-1----:R-:W-:-:S05]  /*0090*/  IMAD R3, R2, UR5, R5 ;  /* 0x0000000502037c24 */ /* 0x002fca000f8e0205 */
[----:B------:R-:W-:-:S04]  /*00a0*/  VIMNMX R5, PT, PT, R4, R3, !PT ;  /* 0x0000000304057248 */ /* 0x000fc80007fe0100 */
[----:B--2---:R-:W-:-:S13]  /*00b0*/  ISETP.GE.AND P0, PT, R5, R0, PT ;  /* 0x000000000500720c */ /* 0x004fda0003f06270 */
[----:B------:R-:W-:Y:S05]  /*00c0*/  @P0 EXIT ;  /* 0x000000000000094d */ /* 0x000fea0003800000 */
[C---:B------:R-:W-:Y:S01]  /*00d0*/  ISETP.GE.U32.AND P1, PT, R0.reuse, 0x8, PT ;  /* 0x000000080000780c */ /* 0x040fe20003f26070 */
[----:B------:R-:W0:Y:S01]  /*00e0*/  LDCU.64 UR4, c[0x0][0x358] ;  /* 0x00006b00ff0477ac */ /* 0x000e220008000a00 */
[----:B------:R-:W-:Y:S01]  /*00f0*/  LOP3.LUT R2, R0, 0x7, RZ, 0xc0, !PT ;  /* 0x0000000700027812 */ /* 0x000fe200078ec0ff */
[----:B------:R-:W-:Y:S02]  /*0100*/  HFMA2 R5, -RZ, RZ, 0, 0 ;  /* 0x00000000ff057431 */ /* 0x000fe400000001ff */
[----:B------:R-:W-:Y:S01]  /*0110*/  IMAD R4, R4, R0, RZ ;  /* 0x0000000004047224 */ /* 0x000fe200078e02ff */
[----:B------:R-:W-:Y:S02]  /*0120*/  CS2R R8, SRZ ;  /* 0x0000000000087805 */ /* 0x000fe4000001ff00 */
[----:B------:R-:W-:-:S05]  /*0130*/  ISETP.NE.AND P0, PT, R2, RZ, PT ;  /* 0x000000ff0200720c */ /* 0x000fca0003f05270 */
[----:B------:R-:W-:Y:S08]  /*0140*/  @!P1 BRA `(.L_x_0) ;  /* 0x0000000400189947 */ /* 0x000ff00003800000 */
[----:B------:R-:W1:Y:S01]  /*0150*/  LDC.64 R6, c[0x0][0x380] ;  /* 0x0000e000ff067b82 */ /* 0x000e620000000a00 */
[----:B------:R-:W-:Y:S02]  /*0160*/  LOP3.LUT R5, R0, 0x7ffffff8, RZ, 0xc0, !PT ;  /* 0x7ffffff800057812 */ /* 0x000fe400078ec0ff */
[----:B------:R-:W-:-:S05]  /*0170*/  CS2R R8, SRZ ;  /* 0x0000000000087805 */ /* 0x000fca000001ff00 */
[----:B------:R-:W2:Y:S01]  /*0180*/  LDC.64 R12, c[0x0][0x388] ;  /* 0x0000e200ff0c7b82 */ /* 0x000ea20000000a00 */
[----:B-1----:R-:W-:-:S03]  /*0190*/  IMAD.WIDE.U32 R6, R4, 0x4, R6 ;  /* 0x0000000404067825 */ /* 0x002fc600078e0006 */
[----:B------:R-:W-:Y:S02]  /*01a0*/  IADD3 R10, P1, PT, R6, 0x10, RZ ;  /* 0x00000010060a7810 */ /* 0x000fe40007f3e0ff */
[----:B------:R-:W-:Y:S01]  /*01b0*/  IADD3 R6, PT, PT, -R5, RZ, RZ ;  /* 0x000000ff05067210 */ /* 0x000fe20007ffe1ff */
[----:B--2---:R-:W-:Y:S01]  /*01c0*/  IMAD.WIDE R14, R0, 0x1c, R12 ;  /* 0x0000001c000e7825 */ /* 0x004fe200078e020c */
[----:B------:R-:W-:Y:S02]  /*01d0*/  IADD3.X R11, PT, PT, RZ, R7, RZ, P1, !PT ;  /* 0x00000007ff0b7210 */ /* 0x000fe40000ffe4ff */
[----:B------:R-:W-:-:S07]  /*01e0*/  MOV R7, R3 ;  /* 0x0000000300077202 */ /* 0x000fce0000000f00 */
.L_x_1:
[C-C-:B------:R-:W-:Y:S01]  /*01f0*/  IMAD.WIDE R20, R7.reuse, 0x4, R12.reuse ;  /* 0x0000000407147825 */ /* 0x140fe200078e020c */
[----:B0-----:R-:W2:Y:S03]  /*0200*/  LDG.E R24, desc[UR4][R10.64+-0x10] ;  /* 0xfffff0040a187981 */ /* 0x001ea6000c1e1900 */
[----:B------:R-:W-:Y:S01]  /*0210*/  IMAD.WIDE R16, R0, 0x4, R12 ;  /* 0x0000000400107825 */ /* 0x000fe200078e020c */
[----:B------:R-:W3:Y:S04]  /*0220*/  LDG.E R19, desc[UR4][R10.64+-0xc] ;  /* 0xfffff4040a137981 */ /* 0x000ee8000c1e1900 */
[----:B------:R-:W2:Y:S01]  /*0230*/  LDG.E R21, desc[UR4][R20.64] ;  /* 0x0000000414157981 */ /* 0x000ea2000c1e1900 */
[----:B------:R-:W-:-:S03]  /*0240*/  IMAD.WIDE R26, R7, 0x4, R16 ;  /* 0x00000004071a7825 */ /* 0x000fc600078e0210 */
[----:B------:R-:W4:Y:S04]  /*0250*/  LDG.E R22, desc[UR4][R10.64+-0x8] ;  /* 0xfffff8040a167981 */ /* 0x000f28000c1e1900 */
[----:B------:R0:W3:Y:S01]  /*0260*/  LDG.E R18, desc[UR4][R26.64] ;  /* 0x000000041a127981 */ /* 0x0000e2000c1e1900 */
[----:B------:R-:W-:-:S03]  /*0270*/  IMAD.WIDE R16, R0, 0x8, R12 ;  /* 0x0000000800107825 */ /* 0x000fc600078e020c */
[----:B------:R-:W5:Y:S01]  /*0280*/  LDG.E R20, desc[UR4][R10.64+-0x4] ;  /* 0xfffffc040a147981 */ /* 0x000f62000c1e1900 */
[----:B------:R-:W-:-:S05]  /*0290*/  IMAD.WIDE R28, R7, 0x4, R16 ;  /* 0x00000004071c7825 */ /* 0x000fca00078e0210 */
[----:B------:R-:W4:Y:S01]  /*02a0*/  LDG.E R23, desc[UR4][R28.64] ;  /* 0x000000041c177981 */ /* 0x000f22000c1e1900 */
[----:B0-----:R-:W-:-:S04]  /*02b0*/  IMAD.WIDE R26, R0, 0x10, R12 ;  /* 0x00000010001a7825 */ /* 0x001fc800078e020c */
[----:B------:R-:W-:Y:S01]  /*02c0*/  IMAD.WIDE R26, R7, 0x4, R26 ;  /* 0x00000004071a7825 */ /* 0x000fe200078e021a */
[----:B------:R-:W5:Y:S05]  /*02d0*/  LDG.E R29, desc[UR4][R10.64] ;  /* 0x000000040a1d7981 */ /* 0x000f6a000c1e1900 */
[----:B------:R-:W5:Y:S04]  /*02e0*/  LDG.E R26, desc[UR4][R26.64] ;  /* 0x000000041a1a7981 */ /* 0x000f68000c1e1900 */
[----:B------:R-:W5:Y:S01]  /*02f0*/  LDG.E R27, desc[UR4][R10.64+0xc] ;  /* 0x00000c040a1b7981 */ /* 0x000f62000c1e1900 */
[----:B--2---:R-:W-:-:S02]  /*0300*/  IMAD R16, R24, R21, RZ ;  /* 0x0000001518107224 */ /* 0x004fc400078e02ff */
[----:B------:R-:W-:-:S04]  /*0310*/  IMAD.WIDE R24, R0, 0xc, R12 ;  /* 0x0000000c00187825 */ /* 0x000fc800078e020c */
[----:B------:R-:W0:Y:S01]  /*0320*/  I2F.F64 R16, R16 ;  /* 0x0000001000107312 */ /* 0x000e220000201c00 */
[----:B------:R-:W-:-:S04]  /*0330*/  IMAD.WIDE R24, R7, 0x4, R24 ;  /* 0x0000000407187825 */ /* 0x000fc800078e0218 */
[----:B---3--:R-:W-:Y:S01]  /*0340*/  IMAD R18, R19, R18, RZ ;  /* 0x0000001213127224 */ /* 0x008fe200078e02ff */
[----:B------:R-:W2:Y:S05]  /*0350*/  LDG.E R21, desc[UR4][R24.64] ;  /* 0x0000000418157981 */ /* 0x000eaa000c1e1900 */
[----:B------:R-:W1:Y:S01]  /*0360*/  I2F.F64 R18, R18 ;  /* 0x0000001200127312 */ /* 0x000e620000201c00 */
[----:B0-----:R-:W-:Y:S01]  /*0370*/  DADD R16, R16, R8 ;  /* 0x0000000010107229 */ /* 0x001fe20000000008 */
[----:B------:R-:W-:Y:S01]  /*0380*/  IMAD.WIDE R8, R0, 0x14, R12 ;  /* 0x0000001400087825 */ /* 0x000fe200078e020c */
[----:B------:R-:W3:Y:S03]  /*0390*/  LDG.E R24, desc[UR4][R10.64+0x4] ;  /* 0x000004040a187981 */ /* 0x000ee6000c1e1900 */
[----:B----4-:R-:W-:Y:S01]  /*03a0*/  IMAD R28, R22, R23, RZ ;  /* 0x00000017161c7224 */ /* 0x010fe200078e02ff */
[----:B------:R0:W4:Y:S01]  /*03b0*/  LDG.E R25, desc[UR4][R10.64+0x8] ;  /* 0x000008040a197981 */ /* 0x000122000c1e1900 */
[----:B------:R-:W-:Y:S01]  /*03c0*/  IMAD.WIDE R8, R7, 0x4, R8 ;  /* 0x0000000407087825 */ /* 0x000fe200078e0208 */
[----:B-1----:R-:W-:-:S03]  /*03d0*/  DADD R18, R16, R18 ;  /* 0x0000000010127229 */ /* 0x002fc60000000012 */
[----:B------:R-:W-:Y:S02]  /*03e0*/  IMAD.WIDE R16, R0, 0x18, R12 ;  /* 0x0000001800107825 */ /* 0x000fe400078e020c */
[----:B------:R-:W3:Y:S02]  /*03f0*/  LDG.E R9, desc[UR4][R8.64] ;  /* 0x0000000408097981 */ /* 0x000ee4000c1e1900 */
[----:B------:R-:W-:-:S05]  /*0400*/  IMAD.WIDE R16, R7, 0x4, R16 ;  /* 0x0000000407107825 */ /* 0x000fca00078e0210 */
[----:B------:R-:W4:Y:S01]  /*0410*/  LDG.E R8, desc[UR4][R16.64] ;  /* 0x0000000410087981 */ /* 0x000f22000c1e1900 */
[----:B------:R-:W-:-:S06]  /*0420*/  IMAD.WIDE R22, R7, 0x4, R14 ;  /* 0x0000000407167825 */ /* 0x000fcc00078e020e */
[----:B------:R2:W4:Y:S01]  /*0430*/  LDG.E R22, desc[UR4][R22.64] ;  /* 0x0000000416167981 */ /* 0x000522000c1e1900 */
[----:B-----5:R-:W-:Y:S01]  /*0440*/  IMAD R26, R29, R26, RZ ;  /* 0x0000001a1d1a7224 */ /* 0x020fe200078e02ff */
[----:B------:R-:W-:-:S04]  /*0450*/  IADD3 R6, PT, PT, R6, 0x8, RZ ;  /* 0x0000000806067810 */ /* 0x000fc80007ffe0ff */
[----:B------:R-:W-:Y:S02]  /*0460*/  ISETP.NE.AND P1, PT, R6, RZ, PT ;  /* 0x000000ff0600720c */ /* 0x000fe40003f25270 */
[----:B0-----:R-:W-:Y:S02]  /*0470*/  IADD3 R10, P2, PT, R10, 0x20, RZ ;  /* 0x000000200a0a7810 */ /* 0x001fe40007f5e0ff */
[----:B------:R-:W-:Y:S02]  /*0480*/  LEA R7, R0, R7, 0x3 ;  /* 0x0000000700077211 */ /* 0x000fe400078e18ff */
[----:B------:R-:W-:Y:S01]  /*0490*/  IADD3.X R11, PT, PT, RZ, R11, RZ, P2, !PT ;  /* 0x0000000bff0b7210 */ /* 0x000fe200017fe4ff */
[----:B--2---:R-:W-:Y:S02]  /*04a0*/  IMAD R23, R20, R21, RZ ;  /* 0x0000001514177224 */ /* 0x004fe400078e02ff */
[----:B------:R-:W0:Y:S08]  /*04b0*/  I2F.F64 R20, R28 ;  /* 0x0000001c00147312 */ /* 0x000e300000201c00 */
[----:B------:R-:W1:Y:S01]  /*04c0*/  I2F.F64 R16, R23 ;  /* 0x0000001700107312 */ /* 0x000e620000201c00 */
[----:B0-----:R-:W-:-:S07]  /*04d0*/  DADD R18, R18, R20 ;  /* 0x0000000012127229 */ /* 0x001fce0000000014 */
[----:B------:R-:W0:Y:S01]  /*04e0*/  I2F.F64 R20, R26 ;  /* 0x0000001a00147312 */ /* 0x000e220000201c00 */
[----:B---3--:R-:W-:Y:S01]  /*04f0*/  IMAD R24, R24, R9, RZ ;  /* 0x0000000918187224 */ /* 0x008fe200078e02ff */
[----:B-1----:R-:W-:-:S06]  /*0500*/  DADD R18, R18, R16 ;  /* 0x0000000012127229 */ /* 0x002fcc0000000010 */
[----:B------:R-:W1:Y:S01]  /*0510*/  I2F.F64 R16, R24 ;  /* 0x0000001800107312 */ /* 0x000e620000201c00 */
[----:B----4-:R-:W-:Y:S01]  /*0520*/  IMAD R25, R25, R8, RZ ;  /* 0x0000000819197224 */ /* 0x010fe200078e02ff */
[----:B0-----:R-:W-:-:S06]  /*0530*/  DADD R18, R18, R20 ;  /* 0x0000000012127229 */ /* 0x001fcc0000000014 */
[----:B------:R-:W0:Y:S01]  /*0540*/  I2F.F64 R8, R25 ;  /* 0x0000001900087312 */ /* 0x000e220000201c00 */
[----:B------:R-:W-:Y:S01]  /*0550*/  IMAD R22, R27, R22, RZ ;  /* 0x000000161b167224 */ /* 0x000fe200078e02ff */
[----:B-1----:R-:W-:-:S06]  /*0560*/  DADD R18, R18, R16 ;  /* 0x0000000012127229 */ /* 0x002fcc0000000010 */
[----:B------:R-:W1:Y:S02]  /*0570*/  I2F.F64 R16, R22 ;  /* 0x0000001600107312 */ /* 0x000e640000201c00 */
[----:B0-----:R-:W-:-:S08]  /*0580*/  DADD R8, R18, R8 ;  /* 0x0000000012087229 */ /* 0x001fd00000000008 */
[----:B-1----:R-:W-:Y:S01]  /*0590*/  DADD R8, R8, R16 ;  /* 0x0000000008087229 */ /* 0x002fe20000000010 */
[----:B------:R-:W-:Y:S10]  /*05a0*/  @P1 BRA `(.L_x_1) ;  /* 0xfffffffc00101947 */ /* 0x000ff4000383ffff */
.L_x_0:
[----:B------:R-:W-:Y:S05]  /*05b0*/  @!P0 BRA `(.L_x_2) ;  /* 0x00000004003c8947 */ /* 0x000fea0003800000 */
[----:B------:R-:W-:Y:S02]  /*05c0*/  ISETP.GE.U32.AND P1, PT, R2, 0x4, PT ;  /* 0x000000040200780c */ /* 0x000fe40003f26070 */
[----:B------:R-:W-:-:S04]  /*05d0*/  LOP3.LUT R20, R0, 0x3, RZ, 0xc0, !PT ;  /* 0x0000000300147812 */ /* 0x000fc800078ec0ff */
[----:B------:R-:W-:-:S07]  /*05e0*/  ISETP.NE.AND P0, PT, R20, RZ, PT ;  /* 0x000000ff1400720c */ /* 0x000fce0003f05270 */
[----:B------:R-:W-:Y:S06]  /*05f0*/  @!P1 BRA `(.L_x_3) ;  /* 0x00000000008c9947 */ /* 0x000fec0003800000 */
[----:B------:R-:W1:Y:S01]  /*0600*/  LDC.64 R12, c[0x0][0x380] ;  /* 0x0000e000ff0c7b82 */ /* 0x000e620000000a00 */
[----:B------:R-:W2:Y:S01]  /*0610*/  LDCU.64 UR6, c[0x0][0x380] ;  /* 0x00007000ff0677ac */ /* 0x000ea20008000a00 */
[CC--:B------:R-:W-:Y:S01]  /*0620*/  IADD3 R7, PT, PT, R4.reuse, R5.reuse, RZ ;  /* 0x0000000504077210 */ /* 0x0c0fe20007ffe0ff */
[----:B------:R-:W-:Y:S01]  /*0630*/  IMAD R11, R5, R0, R3 ;  /* 0x00000000050b7224 */ /* 0x000fe200078e0203 */
[----:B------:R-:W-:-:S04]  /*0640*/  IADD3 R2, P1, PT, R4, R5, RZ ;  /* 0x0000000504027210 */ /* 0x000fc80007f3e0ff */
[----:B------:R-:W3:Y:S01]  /*0650*/  LDC.64 R14, c[0x0][0x388] ;  /* 0x0000e200ff0e7b82 */ /* 0x000ee20000000a00 */
[----:B-1----:R-:W-:Y:S01]  /*0660*/  IMAD.WIDE.U32 R12, R7, 0x4, R12 ;  /* 0x00000004070c7825 */ /* 0x002fe200078e000c */
[----:B------:R-:W-:Y:S02]  /*0670*/  IADD3.X R7, PT, PT, RZ, RZ, RZ, P1, !PT ;  /* 0x000000ffff077210 */ /* 0x000fe40000ffe4ff */
[----:B--2---:R-:W-:-:S03]  /*0680*/  LEA R6, P1, R2, UR6, 0x2 ;  /* 0x0000000602067c11 */ /* 0x004fc6000f8210ff */
[----:B0-----:R-:W2:Y:S01]  /*0690*/  LDG.E R12, desc[UR4][R12.64] ;  /* 0x000000040c0c7981 */ /* 0x001ea2000c1e1900 */
[----:B---3--:R-:W-:Y:S01]  /*06a0*/  IMAD.WIDE R14, R11, 0x4, R14 ;  /* 0x000000040b0e7825 */ /* 0x008fe200078e020e */
[----:B------:R-:W-:-:S04]  /*06b0*/  LEA.HI.X R7, R2, UR7, R7, 0x2, P1 ;  /* 0x0000000702077c11 */ /* 0x000fc800088f1407 */
[----:B------:R-:W2:Y:S01]  /*06c0*/  LDG.E R21, desc[UR4][R14.64] ;  /* 0x000000040e157981 */ /* 0x000ea2000c1e1900 */
[----:B------:R-:W-:-:S03]  /*06d0*/  IMAD.WIDE R16, R0, 0x4, R14 ;  /* 0x0000000400107825 */ /* 0x000fc600078e020e */
[----:B------:R-:W3:Y:S04]  /*06e0*/  LDG.E R2, desc[UR4][R6.64+0x4] ;  /* 0x0000040406027981 */ /* 0x000ee8000c1e1900 */
[----:B------:R-:W3:Y:S01]  /*06f0*/  LDG.E R23, desc[UR4][R16.64] ;  /* 0x0000000410177981 */ /* 0x000ee2000c1e1900 */
[----:B------:R-:W-:-:S03]  /*0700*/  IMAD.WIDE R18, R0, 0x4, R16 ;  /* 0x0000000400127825 */ /* 0x000fc600078e0210 */
[----:B------:R-:W4:Y:S04]  /*0710*/  LDG.E R22, desc[UR4][R6.64+0x8] ;  /* 0x0000080406167981 */ /* 0x000f28000c1e1900 */
[----:B------:R-:W4:Y:S01]  /*0720*/  LDG.E R25, desc[UR4][R18.64] ;  /* 0x0000000412197981 */ /* 0x000f22000c1e1900 */
[----:B------:R-:W-:-:S03]  /*0730*/  IMAD.WIDE R10, R0, 0x4, R18 ;  /* 0x00000004000a7825 */ /* 0x000fc600078e0212 */
[----:B------:R-:W5:Y:S04]  /*0740*/  LDG.E R24, desc[UR4][R6.64+0xc] ;  /* 0x00000c0406187981 */ /* 0x000f68000c1e1900 */
[----:B------:R-:W5:Y:S01]  /*0750*/  LDG.E R11, desc[UR4][R10.64] ;  /* 0x000000040a0b7981 */ /* 0x000f62000c1e1900 */
[----:B------:R-:W-:Y:S01]  /*0760*/  IADD3 R5, PT, PT, R5, 0x4, RZ ;  /* 0x0000000405057810 */ /* 0x000fe20007ffe0ff */
[----:B--2---:R-:W-:-:S04]  /*0770*/  IMAD R21, R12, R21, RZ ;  /* 0x000000150c157224 */ /* 0x004fc800078e02ff */
[----:B------:R-:W0:Y:S01]  /*0780*/  I2F.F64 R12, R21 ;  /* 0x00000015000c7312 */ /* 0x000e220000201c00 */
[----:B---3--:R-:W-:-:S07]  /*0790*/  IMAD R2, R2, R23, RZ ;  /* 0x0000001702027224 */ /* 0x008fce00078e02ff */
[----:B------:R-:W1:Y:S01]  /*07a0*/  I2F.F64 R14, R2 ;  /* 0x00000002000e7312 */ /* 0x000e620000201c00 */
[----:B----4-:R-:W-:Y:S01]  /*07b0*/  IMAD R22, R22, R25, RZ ;  /* 0x0000001916167224 */ /* 0x010fe200078e02ff */
[----:B0-----:R-:W-:-:S06]  /*07c0*/  DADD R12, R8, R12 ;  /* 0x00000000080c7229 */ /* 0x001fcc000000000c */
[----:B------:R-:W0:Y:S01]  /*07d0*/  I2F.F64 R8, R22 ;  /* 0x0000001600087312 */ /* 0x000e220000201c00 */
[----:B-----5:R-:W-:Y:S01]  /*07e0*/  IMAD R24, R24, R11, RZ ;  /* 0x0000000b18187224 */ /* 0x020fe200078e02ff */
[----:B-1----:R-:W-:-:S06]  /*07f0*/  DADD R12, R12, R14 ;  /* 0x000000000c0c7229 */ /* 0x002fcc000000000e */
[----:B------:R-:W1:Y:S02]  /*0800*/  I2F.F64 R6, R24 ;  /* 0x0000001800067312 */ /* 0x000e640000201c00 */
[----:B0-----:R-:W-:-:S08]  /*0810*/  DADD R8, R12, R8 ;  /* 0x000000000c087229 */ /* 0x001fd00000000008 */
[----:B-1----:R-:W-:-:S11]  /*0820*/  DADD R8, R8, R6 ;  /* 0x0000000008087229 */ /* 0x002fd60000000006 */
.L_x_3:
[----:B------:R-:W-:Y:S05]  /*0830*/  @!P0 BRA `(.L_x_2) ;  /* 0x00000000009c8947 */ /* 0x000fea0003800000 */
[----:B------:R-:W-:Y:S02]  /*0840*/  ISETP.NE.AND P1, PT, R20, 0x1, PT ;  /* 0x000000011400780c */ /* 0x000fe40003f25270 */
[----:B------:R-:W-:-:S04]  /*0850*/  LOP3.LUT R2, R0, 0x1, RZ, 0xc0, !PT ;  /* 0x0000000100027812 */ /* 0x000fc800078ec0ff */
[----:B------:R-:W-:-:S07]  /*0860*/  ISETP.NE.U32.AND P0, PT, R2, 0x1, PT ;  /* 0x000000010200780c */ /* 0x000fce0003f05070 */
[----:B------:R-:W-:Y:S06]  /*0870*/  @!P1 BRA `(.L_x_4) ;  /* 0x00000000005c9947 */ /* 0x000fec0003800000 */
[----:B------:R-:W1:Y:S01]  /*0880*/  LDC.64 R6, c[0x0][0x380] ;  /* 0x0000e000ff067b82 */ /* 0x000e620000000a00 */
[----:B------:R-:W2:Y:S01]  /*0890*/  LDCU.64 UR6, c[0x0][0x380] ;  /* 0x00007000ff0677ac */ /* 0x000ea20008000a00 */
[CC--:B------:R-:W-:Y:S01]  /*08a0*/  IADD3 R13, PT, PT, R4.reuse, R5.reuse, RZ ;  /* 0x00000005040d7210 */ /* 0x0c0fe20007ffe0ff */
[----:B------:R-:W-:Y:S01]  /*08b0*/  IMAD R15, R5, R0, R3 ;  /* 0x00000000050f7224 */ /* 0x000fe200078e0203 */
[----:B------:R-:W-:-:S04]  /*08c0*/  IADD3 R2, P1, PT, R4, R5, RZ ;  /* 0x0000000504027210 */ /* 0x000fc80007f3e0ff */
[----:B------:R-:W3:Y:S01]  /*08d0*/  LDC.64 R10, c[0x0][0x388] ;  /* 0x0000e200ff0a7b82 */ /* 0x000ee20000000a00 */
[----:B-1----:R-:W-:-:S06]  /*08e0*/  IMAD.WIDE.U32 R6, R13, 0x4, R6 ;  /* 0x000000040d067825 */ /* 0x002fcc00078e0006 */
[----:B0-----:R-:W4:Y:S01]  /*08f0*/  LDG.E R6, desc[UR4][R6.64] ;  /* 0x0000000406067981 */ /* 0x001f22000c1e1900 */
[----:B---3--:R-:W-:Y:S01]  /*0900*/  IMAD.WIDE R10, R15, 0x4, R10 ;  /* 0x000000040f0a7825 */ /* 0x008fe200078e020a */
[----:B------:R-:W-:Y:S02]  /*0910*/  IADD3.X R15, PT, PT, RZ, RZ, RZ, P1, !PT ;  /* 0x000000ffff0f7210 */ /* 0x000fe40000ffe4ff */
[----:B--2---:R-:W-:Y:S02]  /*0920*/  LEA R14, P1, R2, UR6, 0x2 ;  /* 0x00000006020e7c11 */ /* 0x004fe4000f8210ff */
[----:B------:R-:W4:Y:S01]  /*0930*/  LDG.E R13, desc[UR4][R10.64] ;  /* 0x000000040a0d7981 */ /* 0x000f22000c1e1900 */
[----:B------:R-:W-:Y:S01]  /*0940*/  IMAD.WIDE R16, R0, 0x4, R10 ;  /* 0x0000000400107825 */ /* 0x000fe200078e020a */
[----:B------:R-:W-:-:S05]  /*0950*/  LEA.HI.X R15, R2, UR7, R15, 0x2, P1 ;  /* 0x00000007020f7c11 */ /* 0x000fca00088f140f */
[----:B------:R-:W2:Y:S04]  /*0960*/  LDG.E R14, desc[UR4][R14.64+0x4] ;  /* 0x000004040e0e7981 */ /* 0x000ea8000c1e1900 */
[----:B------:R-:W2:Y:S01]  /*0970*/  LDG.E R17, desc[UR4][R16.64] ;  /* 0x0000000410117981 */ /* 0x000ea2000c1e1900 */
[----:B------:R-:W-:Y:S01]  /*0980*/  IADD3 R5, PT, PT, R5, 0x2, RZ ;  /* 0x0000000205057810 */ /* 0x000fe20007ffe0ff */
[----:B----4-:R-:W-:-:S06]  /*0990*/  IMAD R13, R6, R13, RZ ;  /* 0x0000000d060d7224 */ /* 0x010fcc00078e02ff */
[----:B------:R-:W0:Y:S01]  /*09a0*/  I2F.F64 R12, R13 ;  /* 0x0000000d000c7312 */ /* 0x000e220000201c00 */
[----:B--2---:R-:W-:-:S07]  /*09b0*/  IMAD R18, R14, R17, RZ ;  /* 0x000000110e127224 */ /* 0x004fce00078e02ff */
[----:B------:R-:W1:Y:S01]  /*09c0*/  I2F.F64 R18, R18 ;  /* 0x0000001200127312 */ /* 0x000e620000201c00 */
[----:B0-----:R-:W-:-:S08]  /*09d0*/  DADD R8, R8, R12 ;  /* 0x0000000008087229 */ /* 0x001fd0000000000c */
[----:B-1----:R-:W-:-:S11]  /*09e0*/  DADD R8, R8, R18 ;  /* 0x0000000008087229 */ /* 0x002fd60000000012 */
.L_x_4:
[----:B------:R-:W-:Y:S05]  /*09f0*/  @P0 BRA `(.L_x_2) ;  /* 0x00000000002c0947 */ /* 0x000fea0003800000 */
[----:B------:R-:W1:Y:S01]  /*0a00*/  LDC.64 R6, c[0x0][0x380] ;  /* 0x0000e000ff067b82 */ /* 0x000e620000000a00 */
[----:B------:R-:W-:Y:S01]  /*0a10*/  IADD3 R13, PT, PT, R4, R5, RZ ;  /* 0x00000005040d7210 */ /* 0x000fe20007ffe0ff */
[----:B------:R-:W-:-:S06]  /*0a20*/  IMAD R5, R5, R0, R3 ;  /* 0x0000000005057224 */ /* 0x000fcc00078e0203 */
[----:B------:R-:W2:Y:S01]  /*0a30*/  LDC.64 R10, c[0x0][0x388] ;  /* 0x0000e200ff0a7b82 */ /* 0x000ea20000000a00 */
[----:B-1----:R-:W-:-:S06]  /*0a40*/  IMAD.WIDE.U32 R6, R13, 0x4, R6 ;  /* 0x000000040d067825 */ /* 0x002fcc00078e0006 */
[----:B0-----:R-:W3:Y:S01]  /*0a50*/  LDG.E R6, desc[UR4][R6.64] ;  /* 0x0000000406067981 */ /* 0x001ee2000c1e1900 */
[----:B--2---:R-:W-:-:S06]  /*0a60*/  IMAD.WIDE R10, R5, 0x4, R10 ;  /* 0x00000004050a7825 */ /* 0x004fcc00078e020a */
[----:B------:R-:W3:Y:S02]  /*0a70*/  LDG.E R11, desc[UR4][R10.64] ;  /* 0x000000040a0b7981 */ /* 0x000ee4000c1e1900 */
[----:B---3--:R-:W-:-:S06]  /*0a80*/  IMAD R12, R6, R11, RZ ;  /* 0x0000000b060c7224 */ /* 0x008fcc00078e02ff */
[----:B------:R-:W0:Y:S02]  /*0a90*/  I2F.F64 R12, R12 ;  /* 0x0000000c000c7312 */ /* 0x000e240000201c00 */
[----:B0-----:R-:W-:-:S11]  /*0aa0*/  DADD R8, R8, R12 ;  /* 0x0000000008087229 */ /* 0x001fd6000000000c */
.L_x_2:
[----:B------:R-:W1:Y:S01]  /*0ab0*/  LDC.64 R6, c[0x0][0x390] ;  /* 0x0000e400ff067b82 */ /* 0x000e620000000a00 */
[----:B------:R-:W0:Y:S01]  /*0ac0*/  F2I.F64.TRUNC R9, R8 ;  /* 0x0000000800097311 */ /* 0x000e22000030d100 */
[----:B------:R-:W-:-:S05]  /*0ad0*/  IADD3 R3, PT, PT, R3, R4, RZ ;  /* 0x0000000403037210 */ /* 0x000fca0007ffe0ff */
[----:B-1----:R-:W-:-:S05]  /*0ae0*/  IMAD.WIDE R2, R3, 0x4, R6 ;  /* 0x0000000403027825 */ /* 0x002fca00078e0206 */
[----:B0-----:R-:W-:Y:S01]  /*0af0*/  STG.E desc[UR4][R2.64], R9 ;  /* 0x0000000902007986 */ /* 0x001fe2000c101904 */
[----:B------:R-:W-:Y:S05]  /*0b00*/  EXIT ;  /* 0x000000000000794d */ /* 0x000fea0003800000 */
.L_x_5:
[----:B------:R-:W-:-:S00]  /*0b10*/  BRA `(.L_x_5) ;  /* 0xfffffffc00fc7947 */ /* 0x000fc0000383ffff */
[----:B------:R-:W-:-:S00]  /*0b20*/  NOP ;  /* 0x0000000000007918 */ /* 0x000fc00000000000 */
        /* <DEDUP_REMOVED lines=13> */
.L_x_26:


//--------------------- .text._Z5scalePdS_i       --------------------------
	.section	.text._Z5scalePdS_i,"ax",@progbits
	.align	128
        .global         _Z5scalePdS_i
        .type           _Z5scalePdS_i,@function
        .size           _Z5scalePdS_i,(.L_x_24 - _Z5scalePdS_i)
        .other          _Z5scalePdS_i,@"STO_CUDA_ENTRY STV_DEFAULT"
_Z5scalePdS_i:
.text._Z5scalePdS_i:
[----:B------:R-:W-:Y:S01]  /*0000*/  LDC R1, c[0x0][0x37c] ;  /* 0x0000df00ff017b82 */ /* 0x000fe20000000800 */
[----:B------:R-:W0:Y:S07]  /*0010*/  S2R R3, SR_TID.X ;  /* 0x0000000000037919 */ /* 0x000e2e0000002100 */
[----:B------:R-:W0:Y:S01]  /*0020*/  S2UR UR4, SR_CTAID.X ;  /* 0x00000000000479c3 */ /* 0x000e220000002500 */
[----:B------:R-:W1:Y:S01]  /*0030*/  LDCU UR6, c[0x0][0x390] ;  /* 0x00007200ff0677ac */ /* 0x000e620008000800 */
[----:B------:R-:W2:Y:S06]  /*0040*/  S2R R5, SR_TID.Y ;  /* 0x0000000000057919 */ /* 0x000eac0000002200 */
[----:B------:R-:W0:Y:S08]  /*0050*/  LDC R14, c[0x0][0x360] ;  /* 0x0000d800ff0e7b82 */ /* 0x000e300000000800 */
[----:B------:R-:W2:Y:S08]  /*0060*/  S2UR UR5, SR_CTAID.Y ;  /* 0x00000000000579c3 */ /* 0x000eb00000002600 */
[----:B------:R-:W2:Y:S01]  /*0070*/  LDC R0, c[0x0][0x364] ;  /* 0x0000d900ff007b82 */ /* 0x000ea20000000800 */
[----:B0-----:R-:W-:-:S02]  /*0080*/  IMAD R14, R14, UR4, R3 ;  /* 0x000000040e0e7c24 */ /* 0x001fc4000f8e0203 */
[----:B--2---:R-:W-:-:S05]  /*0090*/  IMAD R3, R0, UR5, R5 ;  /* 0x0000000500037c24 */ /* 0x004fca000f8e0205 */
[----:B------:R-:W-:-:S04]  /*00a0*/  VIMNMX R0, PT, PT, R14, R3, !PT ;  /* 0x000000030e007248 */ /* 0x000fc80007fe0100 */
[----:B-1----:R-:W-:-:S13]  /*00b0*/  ISETP.GE.AND P0, PT, R0, UR6, PT ;  /* 0x0000000600007c0c */ /* 0x002fda000bf06270 */
[----:B------:R-:W-:Y:S05]  /*00c0*/  @P0 EXIT ;  /* 0x000000000000094d */ /* 0x000fea0003800000 */
[----:B------:R-:W0:Y:S01]  /*00d0*/  LDC.64 R4, c[0x0][0x380] ;  /* 0x0000e000ff047b82 */ /* 0x000e220000000a00 */
[----:B------:R-:W1:Y:S01]  /*00e0*/  LDCU.64 UR4, c[0x0][0x358] ;  /* 0x00006b00ff0477ac */ /* 0x000e620008000a00 */
[----:B------:R-:W-:-:S04]  /*00f0*/  IMAD R7, R14, UR6, R14 ;  /* 0x000000060e077c24 */ /* 0x000fc8000f8e020e */
[----:B0-----:R-:W-:-:S05]  /*0100*/  IMAD.WIDE R4, R7, 0x8, R4 ;  /* 0x0000000807047825 */ /* 0x001fca00078e0204 */
[----:B-1----:R-:W2:Y:S02]  /*0110*/  LDG.E.64 R8, desc[UR4][R4.64] ;  /* 0x0000000404087981 */ /* 0x002ea4000c1e1b00 */
[----:B--2---:R-:W-:-:S14]  /*0120*/  DSETP.NEU.AND P0, PT, R8, RZ, PT ;  /* 0x000000ff0800722a */ /* 0x004fdc0003f0d000 */
[----:B------:R-:W-:Y:S05]  /*0130*/  @!P0 EXIT ;  /* 0x000000000000894d */ /* 0x000fea0003800000 */
[----:B------:R-:W0:Y:S01]  /*0140*/  LDC.64 R6, c[0x0][0x388] ;  /* 0x0000e200ff067b82 */ /* 0x000e220000000a00 */
[----:B------:R-:W-:-:S04]  /*0150*/  IMAD R14, R14, UR6, R3 ;  /* 0x000000060e0e7c24 */ /* 0x000fc8000f8e0203 */
[----:B0-----:R-:W-:-:S05]  /*0160*/  IMAD.WIDE R6, R14, 0x8, R6 ;  /* 0x000000080e067825 */ /* 0x001fca00078e0206 */
[----:B------:R-:W2:Y:S01]  /*0170*/  LDG.E.64 R10, desc[UR4][R6.64] ;  /* 0x00000004060a7981 */ /* 0x000ea2000c1e1b00 */
[----:B------:R-:W0:Y:S01]  /*0180*/  MUFU.RCP64H R3, R9 ;  /* 0x0000000900037308 */ /* 0x000e220000001800 */
[----:B------:R-:W-:Y:S01]  /*0190*/  IMAD.MOV.U32 R2, RZ, RZ, 0x1 ;  /* 0x00000001ff027424 */ /* 0x000fe200078e00ff */
[----:B------:R-:W-:Y:S05]  /*01a0*/  BSSY.RECONVERGENT B0, `(.L_x_6) ;  /* 0x0000011000007945 */ /* 0x000fea0003800200 */
[----:B0-----:R-:W-:-:S08]  /*01b0*/  DFMA R12, -R8, R2, 1 ;  /* 0x3ff00000080c742b */ /* 0x001fd00000000102 */
[----:B------:R-:W-:-:S08]  /*01c0*/  DFMA R12, R12, R12, R12 ;  /* 0x0000000c0c0c722b */ /* 0x000fd0000000000c */
[----:B------:R-:W-:-:S08]  /*01d0*/  DFMA R12, R2, R12, R2 ;  /* 0x0000000c020c722b */ /* 0x000fd00000000002 */
[----:B------:R-:W-:-:S08]  /*01e0*/  DFMA R2, -R8, R12, 1 ;  /* 0x3ff000000802742b */ /* 0x000fd0000000010c */
[----:B------:R-:W-:-:S08]  /*01f0*/  DFMA R2, R12, R2, R12 ;  /* 0x000000020c02722b */ /* 0x000fd0000000000c */
[----:B--2---:R-:W-:Y:S01]  /*0200*/  DMUL R12, R10, R2 ;  /* 0x000000020a0c7228 */ /* 0x004fe20000000000 */
[----:B------:R-:W-:-:S07]  /*0210*/  FSETP.GEU.AND P1, PT, |R11|, 6.5827683646048100446e-37, PT ;  /* 0x036000000b00780b */ /* 0x000fce0003f2e200 */
[----:B------:R-:W-:-:S08]  /*0220*/  DFMA R16, -R8, R12, R10 ;  /* 0x0000000c0810722b */ /* 0x000fd0000000010a */
[----:B------:R-:W-:-:S10]  /*0230*/  DFMA R2, R2, R16, R12 ;  /* 0x000000100202722b */ /* 0x000fd4000000000c */
[----:B------:R-:W-:-:S05]  /*0240*/  FFMA R0, RZ, R9, R3 ;  /* 0x00000009ff007223 */ /* 0x000fca0000000003 */
[----:B------:R-:W-:-:S13]  /*0250*/  FSETP.GT.AND P0, PT, |R0|, 1.469367938527859385e-39, PT ;  /* 0x001000000000780b */ /* 0x000fda0003f04200 */
[----:B------:R-:W-:Y:S05]  /*0260*/  @P0 BRA P1, `(.L_x_7) ;  /* 0x0000000000100947 */ /* 0x000fea0000800000 */
[----:B------:R-:W-:-:S07]  /*0270*/  MOV R0, 0x290 ;  /* 0x0000029000007802 */ /* 0x000fce0000000f00 */
[----:B------:R-:W-:Y:S05]  /*0280*/  CALL.REL.NOINC `($__internal_0_$__cuda_sm20_div_rn_f64_full) ;  /* 0x0000000000887944 */ /* 0x000fea0003c00000 */
[----:B------:R-:W-:Y:S02]  /*0290*/  IMAD.MOV.U32 R2, RZ, RZ, R16 ;  /* 0x000000ffff027224 */ /* 0x000fe400078e0010 */
[----:B------:R-:W-:-:S07]  /*02a0*/  IMAD.MOV.U32 R3, RZ, RZ, R17 ;  /* 0x000000ffff037224 */ /* 0x000fce00078e0011 */
.L_x_7:
[----:B------:R-:W-:Y:S05]  /*02b0*/  BSYNC.RECONVERGENT B0 ;  /* 0x0000000000007941 */ /* 0x000fea0003800200 */
.L_x_6:
[----:B------:R0:W-:Y:S01]  /*02c0*/  STG.E.64 desc[UR4][R6.64], R2 ;  /* 0x0000000206007986 */ /* 0x0001e2000c101b04 */
[----:B------:R-:W1:Y:S03]  /*02d0*/  LDC.64 R8, c[0x0][0x380] ;  /* 0x0000e000ff087b82 */ /* 0x000e660000000a00 */
[----:B------:R-:W2:Y:S01]  /*02e0*/  LDG.E.64 R4, desc[UR4][R4.64] ;  /* 0x0000000404047981 */ /* 0x000ea2000c1e1b00 */
[----:B-1----:R-:W-:-:S05]  /*02f0*/  IMAD.WIDE R14, R14, 0x8, R8 ;  /* 0x000000080e0e7825 */ /* 0x002fca00078e0208 */
[----:B------:R-:W3:Y:S01]  /*0300*/  LDG.E.64 R8, desc[UR4][R14.64] ;  /* 0x000000040e087981 */ /* 0x000ee2000c1e1b00 */
[----:B------:R-:W-:Y:S01]  /*0310*/  IMAD.MOV.U32 R10, RZ, RZ, 0x1 ;  /* 0x00000001ff0a7424 */ /* 0x000fe200078e00ff */
[----:B------:R-:W-:Y:S01]  /*0320*/  BSSY.RECONVERGENT B0, `(.L_x_8) ;  /* 0x0000016000007945 */ /* 0x000fe20003800200 */
[----:B--2---:R-:W1:Y:S04]  /*0330*/  MUFU.RCP64H R11, R5 ;  /* 0x00000005000b7308 */ /* 0x004e680000001800 */
[----:B-1----:R-:W-:-:S08]  /*0340*/  DFMA R12, -R4, R10, 1 ;  /* 0x3ff00000040c742b */ /* 0x002fd0000000010a */
[----:B------:R-:W-:Y:S01]  /*0350*/  DFMA R12, R12, R12, R12 ;  /* 0x0000000c0c0c722b */ /* 0x000fe2000000000c */
[----:B---3--:R-:W-:-:S07]  /*0360*/  FSETP.GEU.AND P1, PT, |R9|, 6.5827683646048100446e-37, PT ;  /* 0x036000000900780b */ /* 0x008fce0003f2e200 */
[----:B------:R-:W-:-:S08]  /*0370*/  DFMA R12, R10, R12, R10 ;  /* 0x0000000c0a0c722b */ /* 0x000fd0000000000a */
[----:B------:R-:W-:-:S08]  /*0380*/  DFMA R10, -R4, R12, 1 ;  /* 0x3ff00000040a742b */ /* 0x000fd0000000010c */
[----:B------:R-:W-:-:S08]  /*0390*/  DFMA R10, R12, R10, R12 ;  /* 0x0000000a0c0a722b */ /* 0x000fd0000000000c */
[----:B0-----:R-:W-:-:S08]  /*03a0*/  DMUL R2, R8, R10 ;  /* 0x0000000a08027228 */ /* 0x001fd00000000000 */
[----:B------:R-:W-:-:S08]  /*03b0*/  DFMA R6, -R4, R2, R8 ;  /* 0x000000020406722b */ /* 0x000fd00000000108 */
[----:B------:R-:W-:-:S10]  /*03c0*/  DFMA R2, R10, R6, R2 ;  /* 0x000000060a02722b */ /* 0x000fd40000000002 */
[----:B------:R-:W-:-:S05]  /*03d0*/  FFMA R0, RZ, R5, R3 ;  /* 0x00000005ff007223 */ /* 0x000fca0000000003 */
[----:B------:R-:W-:-:S13]  /*03e0*/  FSETP.GT.AND P0, PT, |R0|, 1.469367938527859385e-39, PT ;  /* 0x001000000000780b */ /* 0x000fda0003f04200 */
[----:B------:R-:W-:Y:S05]  /*03f0*/  @P0 BRA P1, `(.L_x_9) ;  /* 0x0000000000200947 */ /* 0x000fea0000800000 */
[----:B------:R-:W-:Y:S01]  /*0400*/  IMAD.MOV.U32 R10, RZ, RZ, R8 ;  /* 0x000000ffff0a7224 */ /* 0x000fe200078e0008 */
[----:B------:R-:W-:Y:S01]  /*0410*/  MOV R0, 0x460 ;  /* 0x0000046000007802 */ /* 0x000fe20000000f00 */
[----:B------:R-:W-:Y:S02]  /*0420*/  IMAD.MOV.U32 R11, RZ, RZ, R9 ;  /* 0x000000ffff0b7224 */ /* 0x000fe400078e0009 */
[----:B------:R-:W-:Y:S02]  /*0430*/  IMAD.MOV.U32 R8, RZ, RZ, R4 ;  /* 0x000000ffff087224 */ /* 0x000fe400078e0004 */
[----:B------:R-:W-:-:S07]  /*0440*/  IMAD.MOV.U32 R9, RZ, RZ, R5 ;  /* 0x000000ffff097224 */ /* 0x000fce00078e0005 */
[----:B------:R-:W-:Y:S05]  /*0450*/  CALL.REL.NOINC `($__internal_0_$__cuda_sm20_div_rn_f64_full) ;  /* 0x0000000000147944 */ /* 0x000fea0003c00000 */
[----:B------:R-:W-:Y:S02]  /*0460*/  IMAD.MOV.U32 R2, RZ, RZ, R16 ;  /* 0x000000ffff027224 */ /* 0x000fe400078e0010 */
[----:B------:R-:W-:-:S07]  /*0470*/  IMAD.MOV.U32 R3, RZ, RZ, R17 ;  /* 0x000000ffff037224 */ /* 0x000fce00078e0011 */
.L_x_9:
[----:B------:R-:W-:Y:S05]  /*0480*/  BSYNC.RECONVERGENT B0 ;  /* 0x0000000000007941 */ /* 0x000fea0003800200 */
.L_x_8:
[----:B------:R-:W-:Y:S01]  /*0490*/  STG.E.64 desc[UR4][R14.64], R2 ;  /* 0x000000020e007986 */ /* 0x000fe2000c101b04 */
[----:B------:R-:W-:Y:S05]  /*04a0*/  EXIT ;  /* 0x000000000000794d */ /* 0x000fea0003800000 */
        .weak           $__internal_0_$__cuda_sm20_div_rn_f64_full
        .type           $__internal_0_$__cuda_sm20_div_rn_f64_full,@function
        .size           $__internal_0_$__cuda_sm20_div_rn_f64_full,(.L_x_24 - $__internal_0_$__cuda_sm20_div_rn_f64_full)
$__internal_0_$__cuda_sm20_div_rn_f64_full:
[C---:B------:R-:W-:Y:S01]  /*04b0*/  FSETP.GEU.AND P0, PT, |R9|.reuse, 1.469367938527859385e-39, PT ;  /* 0x001000000900780b */ /* 0x040fe20003f0e200 */
[----:B------:R-:W-:Y:S01]  /*04c0*/  IMAD.MOV.U32 R18, RZ, RZ, 0x1 ;  /* 0x00000001ff127424 */ /* 0x000fe200078e00ff */
[----:B------:R-:W-:Y:S01]  /*04d0*/  LOP3.LUT R2, R9, 0x800fffff, RZ, 0xc0, !PT ;  /* 0x800fffff09027812 */ /* 0x000fe200078ec0ff */
[----:B------:R-:W-:Y:S01]  /*04e0*/  BSSY.RECONVERGENT B1, `(.L_x_10) ;  /* 0x0000054000017945 */ /* 0x000fe20003800200 */
[C---:B------:R-:W-:Y:S02]  /*04f0*/  FSETP.GEU.AND P2, PT, |R11|.reuse, 1.469367938527859385e-39, PT ;  /* 0x001000000b00780b */ /* 0x040fe40003f4e200 */
[----:B------:R-:W-:Y:S01]  /*0500*/  LOP3.LUT R3, R2, 0x3ff00000, RZ, 0xfc, !PT ;  /* 0x3ff0000002037812 */ /* 0x000fe200078efcff */
[----:B------:R-:W-:Y:S01]  /*0510*/  IMAD.MOV.U32 R2, RZ, RZ, R8 ;  /* 0x000000ffff027224 */ /* 0x000fe200078e0008 */
[----:B------:R-:W-:Y:S02]  /*0520*/  LOP3.LUT R16, R11, 0x7ff00000, RZ, 0xc0, !PT ;  /* 0x7ff000000b107812 */ /* 0x000fe400078ec0ff */
[----:B------:R-:W-:-:S03]  /*0530*/  LOP3.LUT R25, R9, 0x7ff00000, RZ, 0xc0, !PT ;  /* 0x7ff0000009197812 */ /* 0x000fc600078ec0ff */
[----:B------:R-:W-:Y:S01]  /*0540*/  @!P0 DMUL R2, R8, 8.98846567431157953865e+307 ;  /* 0x7fe0000008028828 */ /* 0x000fe20000000000 */
[C---:B------:R-:W-:Y:S01]  /*0550*/  ISETP.GE.U32.AND P1, PT, R16.reuse, R25, PT ;  /* 0x000000191000720c */ /* 0x040fe20003f26070 */
[----:B------:R-:W-:Y:S02]  /*0560*/  IMAD.MOV.U32 R24, RZ, RZ, R16 ;  /* 0x000000ffff187224 */ /* 0x000fe400078e0010 */
[----:B------:R-:W-:Y:S02]  /*0570*/  @!P2 LOP3.LUT R17, R9, 0x7ff00000, RZ, 0xc0, !PT ;  /* 0x7ff000000911a812 */ /* 0x000fe400078ec0ff */
[----:B------:R-:W0:Y:S02]  /*0580*/  MUFU.RCP64H R19, R3 ;  /* 0x0000000300137308 */ /* 0x000e240000001800 */
[----:B------:R-:W-:Y:S01]  /*0590*/  @!P2 ISETP.GE.U32.AND P3, PT, R16, R17, PT ;  /* 0x000000111000a20c */ /* 0x000fe20003f66070 */
[----:B------:R-:W-:Y:S01]  /*05a0*/  IMAD.MOV.U32 R17, RZ, RZ, 0x1ca00000 ;  /* 0x1ca00000ff117424 */ /* 0x000fe200078e00ff */
[----:B------:R-:W-:-:S04]  /*05b0*/  @!P0 LOP3.LUT R25, R3, 0x7ff00000, RZ, 0xc0, !PT ;  /* 0x7ff0000003198812 */ /* 0x000fc800078ec0ff */
[----:B------:R-:W-:-:S04]  /*05c0*/  @!P2 SEL R21, R17, 0x63400000, !P3 ;  /* 0x634000001115a807 */ /* 0x000fc80005800000 */
[----:B------:R-:W-:-:S04]  /*05d0*/  @!P2 LOP3.LUT R22, R21, 0x80000000, R11, 0xf8, !PT ;  /* 0x800000001516a812 */ /* 0x000fc800078ef80b */
[----:B------:R-:W-:Y:S01]  /*05e0*/  @!P2 LOP3.LUT R23, R22, 0x100000, RZ, 0xfc, !PT ;  /* 0x001000001617a812 */ /* 0x000fe200078efcff */
[----:B0-----:R-:W-:Y:S01]  /*05f0*/  DFMA R12, R18, -R2, 1 ;  /* 0x3ff00000120c742b */ /* 0x001fe20000000802 */
[----:B------:R-:W-:-:S07]  /*0600*/  @!P2 IMAD.MOV.U32 R22, RZ, RZ, RZ ;  /* 0x000000ffff16a224 */ /* 0x000fce00078e00ff */
[----:B------:R-:W-:-:S08]  /*0610*/  DFMA R12, R12, R12, R12 ;  /* 0x0000000c0c0c722b */ /* 0x000fd0000000000c */
[----:B------:R-:W-:Y:S01]  /*0620*/  DFMA R18, R18, R12, R18 ;  /* 0x0000000c1212722b */ /* 0x000fe20000000012 */
[----:B------:R-:W-:Y:S01]  /*0630*/  SEL R13, R17, 0x63400000, !P1 ;  /* 0x63400000110d7807 */ /* 0x000fe20004800000 */
[----:B------:R-:W-:-:S03]  /*0640*/  IMAD.MOV.U32 R12, RZ, RZ, R10 ;  /* 0x000000ffff0c7224 */ /* 0x000fc600078e000a */
[----:B------:R-:W-:-:S03]  /*0650*/  LOP3.LUT R13, R13, 0x800fffff, R11, 0xf8, !PT ;  /* 0x800fffff0d0d7812 */ /* 0x000fc600078ef80b */
[----:B------:R-:W-:-:S03]  /*0660*/  DFMA R20, R18, -R2, 1 ;  /* 0x3ff000001214742b */ /* 0x000fc60000000802 */
[----:B------:R-:W-:-:S05]  /*0670*/  @!P2 DFMA R12, R12, 2, -R22 ;  /* 0x400000000c0ca82b */ /* 0x000fca0000000816 */
[----:B------:R-:W-:-:S05]  /*0680*/  DFMA R20, R18, R20, R18 ;  /* 0x000000141214722b */ /* 0x000fca0000000012 */
[----:B------:R-:W-:-:S03]  /*0690*/  @!P2 LOP3.LUT R24, R13, 0x7ff00000, RZ, 0xc0, !PT ;  /* 0x7ff000000d18a812 */ /* 0x000fc600078ec0ff */
[----:B------:R-:W-:Y:S02]  /*06a0*/  DMUL R18, R20, R12 ;  /* 0x0000000c14127228 */ /* 0x000fe40000000000 */
[----:B------:R-:W-:-:S05]  /*06b0*/  VIADD R26, R24, 0xffffffff ;  /* 0xffffffff181a7836 */ /* 0x000fca0000000000 */
[----:B------:R-:W-:Y:S01]  /*06c0*/  ISETP.GT.U32.AND P0, PT, R26, 0x7feffffe, PT ;  /* 0x7feffffe1a00780c */ /* 0x000fe20003f04070 */
[----:B------:R-:W-:Y:S01]  /*06d0*/  VIADD R26, R25, 0xffffffff ;  /* 0xffffffff191a7836 */ /* 0x000fe20000000000 */
[----:B------:R-:W-:-:S04]  /*06e0*/  DFMA R22, R18, -R2, R12 ;  /* 0x800000021216722b */ /* 0x000fc8000000000c */
[----:B------:R-:W-:-:S04]  /*06f0*/  ISETP.GT.U32.OR P0, PT, R26, 0x7feffffe, P0 ;  /* 0x7feffffe1a00780c */ /* 0x000fc80000704470 */
[----:B------:R-:W-:-:S09]  /*0700*/  DFMA R22, R20, R22, R18 ;  /* 0x000000161416722b */ /* 0x000fd20000000012 */
[----:B------:R-:W-:Y:S05]  /*0710*/  @P0 BRA `(.L_x_11) ;  /* 0x00000000006c0947 */ /* 0x000fea0003800000 */
[----:B------:R-:W-:Y:S01]  /*0720*/  LOP3.LUT R11, R9, 0x7ff00000, RZ, 0xc0, !PT ;  /* 0x7ff00000090b7812 */ /* 0x000fe200078ec0ff */
[----:B------:R-:W-:-:S03]  /*0730*/  IMAD.MOV.U32 R18, RZ, RZ, RZ ;  /* 0x000000ffff127224 */ /* 0x000fc600078e00ff */
[CC--:B------:R-:W-:Y:S02]  /*0740*/  VIADDMNMX R10, R16.reuse, -R11.reuse, 0xb9600000, !PT ;  /* 0xb9600000100a7446 */ /* 0x0c0fe4000780090b */
[----:B------:R-:W-:Y:S02]  /*0750*/  ISETP.GE.U32.AND P0, PT, R16, R11, PT ;  /* 0x0000000b1000720c */ /* 0x000fe40003f06070 */
[----:B------:R-:W-:Y:S02]  /*0760*/  VIMNMX R10, PT, PT, R10, 0x46a00000, PT ;  /* 0x46a000000a0a7848 */ /* 0x000fe40003fe0100 */
[----:B------:R-:W-:-:S05]  /*0770*/  SEL R17, R17, 0x63400000, !P0 ;  /* 0x6340000011117807 */ /* 0x000fca0004000000 */
[----:B------:R-:W-:-:S04]  /*0780*/  IMAD.IADD R10, R10, 0x1, -R17 ;  /* 0x000000010a0a7824 */ /* 0x000fc800078e0a11 */
[----:B------:R-:W-:-:S06]  /*0790*/  VIADD R19, R10, 0x7fe00000 ;  /* 0x7fe000000a137836 */ /* 0x000fcc0000000000 */
[----:B------:R-:W-:-:S10]  /*07a0*/  DMUL R16, R22, R18 ;  /* 0x0000001216107228 */ /* 0x000fd40000000000 */
[----:B------:R-:W-:-:S13]  /*07b0*/  FSETP.GTU.AND P0, PT, |R17|, 1.469367938527859385e-39, PT ;  /* 0x001000001100780b */ /* 0x000fda0003f0c200 */
[----:B------:R-:W-:Y:S05]  /*07c0*/  @P0 BRA `(.L_x_12) ;  /* 0x0000000000940947 */ /* 0x000fea0003800000 */
[----:B------:R-:W-:Y:S01]  /*07d0*/  DFMA R2, R22, -R2, R12 ;  /* 0x800000021602722b */ /* 0x000fe2000000000c */
[----:B------:R-:W-:-:S09]  /*07e0*/  IMAD.MOV.U32 R18, RZ, RZ, RZ ;  /* 0x000000ffff127224 */ /* 0x000fd200078e00ff */
[C---:B------:R-:W-:Y:S02]  /*07f0*/  FSETP.NEU.AND P0, PT, R3.reuse, RZ, PT ;  /* 0x000000ff0300720b */ /* 0x040fe40003f0d000 */
[----:B------:R-:W-:-:S04]  /*0800*/  LOP3.LUT R9, R3, 0x80000000, R9, 0x48, !PT ;  /* 0x8000000003097812 */ /* 0x000fc800078e4809 */
[----:B------:R-:W-:-:S07]  /*0810*/  LOP3.LUT R19, R9, R19, RZ, 0xfc, !PT ;  /* 0x0000001309137212 */ /* 0x000fce00078efcff */
[----:B------:R-:W-:Y:S05]  /*0820*/  @!P0 BRA `(.L_x_12) ;  /* 0x00000000007c8947 */ /* 0x000fea0003800000 */
[----:B------:R-:W-:Y:S01]  /*0830*/  IMAD.MOV R3, RZ, RZ, -R10 ;  /* 0x000000ffff037224 */ /* 0x000fe200078e0a0a */
[----:B------:R-:W-:Y:S01]  /*0840*/  DMUL.RP R18, R22, R18 ;  /* 0x0000001216127228 */ /* 0x000fe20000008000 */
[----:B------:R-:W-:-:S06]  /*0850*/  IMAD.MOV.U32 R2, RZ, RZ, RZ ;  /* 0x000000ffff027224 */ /* 0x000fcc00078e00ff */
[----:B------:R-:W-:-:S03]  /*0860*/  DFMA R2, R16, -R2, R22 ;  /* 0x800000021002722b */ /* 0x000fc60000000016 */
[----:B------:R-:W-:-:S03]  /*0870*/  LOP3.LUT R9, R19, R9, RZ, 0x3c, !PT ;  /* 0x0000000913097212 */ /* 0x000fc600078e3cff */
[----:B------:R-:W-:-:S04]  /*0880*/  IADD3 R2, PT, PT, -R10, -0x43300000, RZ ;  /* 0xbcd000000a027810 */ /* 0x000fc80007ffe1ff */
[----:B------:R-:W-:-:S04]  /*0890*/  FSETP.NEU.AND P0, PT, |R3|, R2, PT ;  /* 0x000000020300720b */ /* 0x000fc80003f0d200 */
[----:B------:R-:W-:Y:S02]  /*08a0*/  FSEL R16, R18, R16, !P0 ;  /* 0x0000001012107208 */ /* 0x000fe40004000000 */
[----:B------:R-:W-:Y:S01]  /*08b0*/  FSEL R17, R9, R17, !P0 ;  /* 0x0000001109117208 */ /* 0x000fe20004000000 */
[----:B------:R-:W-:Y:S06]  /*08c0*/  BRA `(.L_x_12) ;  /* 0x0000000000547947 */ /* 0x000fec0003800000 */
.L_x_11:
[----:B------:R-:W-:-:S14]  /*08d0*/  DSETP.NAN.AND P0, PT, R10, R10, PT ;  /* 0x0000000a0a00722a */ /* 0x000fdc0003f08000 */
[----:B------:R-:W-:Y:S05]  /*08e0*/  @P0 BRA `(.L_x_13) ;  /* 0x0000000000440947 */ /* 0x000fea0003800000 */
[----:B------:R-:W-:-:S14]  /*08f0*/  DSETP.NAN.AND P0, PT, R8, R8, PT ;  /* 0x000000080800722a */ /* 0x000fdc0003f08000 */
[----:B------:R-:W-:Y:S05]  /*0900*/  @P0 BRA `(.L_x_14) ;  /* 0x0000000000300947 */ /* 0x000fea0003800000 */
[----:B------:R-:W-:Y:S01]  /*0910*/  ISETP.NE.AND P0, PT, R24, R25, PT ;  /* 0x000000191800720c */ /* 0x000fe20003f05270 */
[----:B------:R-:W-:Y:S02]  /*0920*/  IMAD.MOV.U32 R16, RZ, RZ, 0x0 ;  /* 0x00000000ff107424 */ /* 0x000fe400078e00ff */
[----:B------:R-:W-:-:S10]  /*0930*/  IMAD.MOV.U32 R17, RZ, RZ, -0x80000 ;  /* 0xfff80000ff117424 */ /* 0x000fd400078e00ff */
[----:B------:R-:W-:Y:S05]  /*0940*/  @!P0 BRA `(.L_x_12) ;  /* 0x0000000000348947 */ /* 0x000fea0003800000 */
[----:B------:R-:W-:Y:S02]  /*0950*/  ISETP.NE.AND P0, PT, R24, 0x7ff00000, PT ;  /* 0x7ff000001800780c */ /* 0x000fe40003f05270 */
[----:B------:R-:W-:Y:S02]  /*0960*/  LOP3.LUT R17, R11, 0x80000000, R9, 0x48, !PT ;  /* 0x800000000b117812 */ /* 0x000fe400078e4809 */
[----:B------:R-:W-:-:S13]  /*0970*/  ISETP.EQ.OR P0, PT, R25, RZ, !P0 ;  /* 0x000000ff1900720c */ /* 0x000fda0004702670 */
[----:B------:R-:W-:Y:S01]  /*0980*/  @P0 LOP3.LUT R2, R17, 0x7ff00000, RZ, 0xfc, !PT ;  /* 0x7ff0000011020812 */ /* 0x000fe200078efcff */
[----:B------:R-:W-:Y:S02]  /*0990*/  @!P0 IMAD.MOV.U32 R16, RZ, RZ, RZ ;  /* 0x000000ffff108224 */ /* 0x000fe400078e00ff */
[----:B------:R-:W-:Y:S02]  /*09a0*/  @P0 IMAD.MOV.U32 R16, RZ, RZ, RZ ;  /* 0x000000ffff100224 */ /* 0x000fe400078e00ff */
[----:B------:R-:W-:Y:S01]  /*09b0*/  @P0 IMAD.MOV.U32 R17, RZ, RZ, R2 ;  /* 0x000000ffff110224 */ /* 0x000fe200078e0002 */
[----:B------:R-:W-:Y:S06]  /*09c0*/  BRA `(.L_x_12) ;  /* 0x0000000000147947 */ /* 0x000fec0003800000 */
.L_x_14:
[----:B------:R-:W-:Y:S01]  /*09d0*/  LOP3.LUT R17, R9, 0x80000, RZ, 0xfc, !PT ;  /* 0x0008000009117812 */ /* 0x000fe200078efcff */
[----:B------:R-:W-:Y:S01]  /*09e0*/  IMAD.MOV.U32 R16, RZ, RZ, R8 ;  /* 0x000000ffff107224 */ /* 0x000fe200078e0008 */
[----:B------:R-:W-:Y:S06]  /*09f0*/  BRA `(.L_x_12) ;  /* 0x0000000000087947 */ /* 0x000fec0003800000 */
.L_x_13:
[----:B------:R-:W-:Y:S01]  /*0a00*/  LOP3.LUT R17, R11, 0x80000, RZ, 0xfc, !PT ;  /* 0x000800000b117812 */ /* 0x000fe200078efcff */
[----:B------:R-:W-:-:S07]  /*0a10*/  IMAD.MOV.U32 R16, RZ, RZ, R10 ;  /* 0x000000ffff107224 */ /* 0x000fce00078e000a */
.L_x_12:
[----:B------:R-:W-:Y:S05]  /*0a20*/  BSYNC.RECONVERGENT B1 ;  /* 0x0000000000017941 */ /* 0x000fea0003800200 */
.L_x_10:
[----:B------:R-:W-:Y:S02]  /*0a30*/  IMAD.MOV.U32 R2, RZ, RZ, R0 ;  /* 0x000000ffff027224 */ /* 0x000fe400078e0000 */
[----:B------:R-:W-:-:S04]  /*0a40*/  IMAD.MOV.U32 R3, RZ, RZ, 0x0 ;  /* 0x00000000ff037424 */ /* 0x000fc800078e00ff */
[----:B------:R-:W-:Y:S05]  /*0a50*/  RET.REL.NODEC R2 `(_Z5scalePdS_i) ;  /* 0xfffffff402687950 */ /* 0x000fea0003c3ffff */
.L_x_15:
        /* <DEDUP_REMOVED lines=10> */
.L_x_24:


//--------------------- .text._Z11gaussjordanPdS_ii --------------------------
	.section	.text._Z11gaussjordanPdS_ii,"ax",@progbits
	.align	128
        .global         _Z11gaussjordanPdS_ii
        .type           _Z11gaussjordanPdS_ii,@function
        .size           _Z11gaussjordanPdS_ii,(.L_x_25 - _Z11gaussjordanPdS_ii)
        .other          _Z11gaussjordanPdS_ii,@"STO_CUDA_ENTRY STV_DEFAULT"
_Z11gaussjordanPdS_ii:
.text._Z11gaussjordanPdS_ii:
[----:B------:R-:W-:Y:S01]  /*0000*/  LDC R1, c[0x0][0x37c] ;  /* 0x0000df00ff017b82 */ /* 0x000fe20000000800 */
[----:B------:R-:W0:Y:S07]  /*0010*/  S2R R3, SR_TID.X ;  /* 0x0000000000037919 */ /* 0x000e2e0000002100 */
[----:B------:R-:W0:Y:S01]  /*0020*/  LDC R0, c[0x0][0x360] ;  /* 0x0000d800ff007b82 */ /* 0x000e220000000800 */
[----:B------:R-:W1:Y:S07]  /*0030*/  S2R R2, SR_TID.Y ;  /* 0x0000000000027919 */ /* 0x000e6e0000002200 */
[----:B------:R-:W0:Y:S08]  /*0040*/  S2UR UR4, SR_CTAID.X ;  /* 0x00000000000479c3 */ /* 0x000e300000002500 */
[----:B------:R-:W1:Y:S08]  /*0050*/  S2UR UR5, SR_CTAID.Y ;  /* 0x00000000000579c3 */ /* 0x000e700000002600 */
[----:B------:R-:W1:Y:S08]  /*0060*/  LDC R9, c[0x0][0x364] ;  /* 0x0000d900ff097b82 */ /* 0x000e700000000800 */
[----:B------:R-:W2:Y:S01]  /*0070*/  LDC.64 R10, c[0x0][0x390] ;  /* 0x0000e400ff0a7b82 */ /* 0x000ea20000000a00 */
[----:B0-----:R-:W-:-:S02]  /*0080*/  IMAD R0, R0, UR4, R3 ;  /* 0x0000000400007c24 */ /* 0x001fc4000f8e0203 */
[----:B-1----:R-:W-:-:S05]  /*0090*/  IMAD R9, R9, UR5, R2 ;  /* 0x0000000509097c24 */ /* 0x002fca000f8e0202 */
[C---:B------:R-:W-:Y:S02]  /*00a0*/  VIMNMX R3, PT, PT, R0.reuse, R9, !PT ;  /* 0x0000000900037248 */ /* 0x040fe40007fe0100 */
[----:B--2---:R-:W-:-:S04]  /*00b0*/  ISETP.GT.AND P0, PT, R0, R11, PT ;  /* 0x0000000b0000720c */ /* 0x004fc80003f04270 */
[----:B------:R-:W-:-:S13]  /*00c0*/  ISETP.GE.OR P0, PT, R3, R10, !P0 ;  /* 0x0000000a0300720c */ /* 0x000fda0004706670 */
[----:B------:R-:W-:Y:S05]  /*00d0*/  @P0 EXIT ;  /* 0x000000000000094d */ /* 0x000fea0003800000 */
[----:B------:R-:W0:Y:S01]  /*00e0*/  LDC.64 R6, c[0x0][0x380] ;  /* 0x0000e000ff067b82 */ /* 0x000e220000000a00 */
[----:B------:R-:W1:Y:S01]  /*00f0*/  LDCU.64 UR4, c[0x0][0x358] ;  /* 0x00006b00ff0477ac */ /* 0x000e620008000a00 */
[----:B------:R-:W-:-:S04]  /*0100*/  IMAD R5, R11, R10, R11 ;  /* 0x0000000a0b057224 */ /* 0x000fc800078e020b */
[----:B0-----:R-:W-:-:S06]  /*0110*/  IMAD.WIDE R4, R5, 0x8, R6 ;  /* 0x0000000805047825 */ /* 0x001fcc00078e0206 */
[----:B-1----:R-:W2:Y:S01]  /*0120*/  LDG.E.64 R4, desc[UR4][R4.64] ;  /* 0x0000000404047981 */ /* 0x002ea2000c1e1b00 */
[----:B------:R-:W-:-:S04]  /*0130*/  IMAD R3, R0, R10, R11 ;  /* 0x0000000a00037224 */ /* 0x000fc800078e020b */
[----:B------:R-:W-:-:S06]  /*0140*/  IMAD.WIDE R6, R3, 0x8, R6 ;  /* 0x0000000803067825 */ /* 0x000fcc00078e0206 */
[----:B------:R-:W3:Y:S01]  /*0150*/  LDG.E.64 R6, desc[UR4][R6.64] ;  /* 0x0000000406067981 */ /* 0x000ee2000c1e1b00 */
[----:B------:R-:W-:Y:S01]  /*0160*/  IMAD.MOV.U32 R2, RZ, RZ, 0x1 ;  /* 0x00000001ff027424 */ /* 0x000fe200078e00ff */
[----:B------:R-:W-:Y:S01]  /*0170*/  BSSY.RECONVERGENT B0, `(.L_x_16) ;  /* 0x0000012000007945 */ /* 0x000fe20003800200 */
[----:B--2---:R-:W0:Y:S01]  /*0180*/  MUFU.RCP64H R3, R5 ;  /* 0x0000000500037308 */ /* 0x004e220000001800 */
[----:B---3--:R-:W-:-:S03]  /*0190*/  FSETP.GEU.AND P1, PT, |R7|, 6.5827683646048100446e-37, PT ;  /* 0x036000000700780b */ /* 0x008fc60003f2e200 */
[----:B0-----:R-:W-:-:S08]  /*01a0*/  DFMA R10, -R4, R2, 1 ;  /* 0x3ff00000040a742b */ /* 0x001fd00000000102 */
[----:B------:R-:W-:-:S08]  /*01b0*/  DFMA R10, R10, R10, R10 ;  /* 0x0000000a0a0a722b */ /* 0x000fd0000000000a */
[----:B------:R-:W-:-:S08]  /*01c0*/  DFMA R10, R2, R10, R2 ;  /* 0x0000000a020a722b */ /* 0x000fd00000000002 */
[----:B------:R-:W-:-:S08]  /*01d0*/  DFMA R2, -R4, R10, 1 ;  /* 0x3ff000000402742b */ /* 0x000fd0000000010a */
[----:B------:R-:W-:-:S08]  /*01e0*/  DFMA R2, R10, R2, R10 ;  /* 0x000000020a02722b */ /* 0x000fd0000000000a */
[----:B------:R-:W-:-:S08]  /*01f0*/  DMUL R10, R6, R2 ;  /* 0x00000002060a7228 */ /* 0x000fd00000000000 */
[----:B------:R-:W-:-:S08]  /*0200*/  DFMA R12, -R4, R10, R6 ;  /* 0x0000000a040c722b */ /* 0x000fd00000000106 */
[----:B------:R-:W-:-:S10]  /*0210*/  DFMA R2, R2, R12, R10 ;  /* 0x0000000c0202722b */ /* 0x000fd4000000000a */
[----:B------:R-:W-:-:S05]  /*0220*/  FFMA R8, RZ, R5, R3 ;  /* 0x00000005ff087223 */ /* 0x000fca0000000003 */
[----:B------:R-:W-:-:S13]  /*0230*/  FSETP.GT.AND P0, PT, |R8|, 1.469367938527859385e-39, PT ;  /* 0x001000000800780b */ /* 0x000fda0003f04200 */
[----:B------:R-:W-:Y:S05]  /*0240*/  @P0 BRA P1, `(.L_x_17) ;  /* 0x0000000000100947 */ /* 0x000fea0000800000 */
[----:B------:R-:W-:-:S07]  /*0250*/  MOV R8, 0x270 ;  /* 0x0000027000087802 */ /* 0x000fce0000000f00 */
[----:B------:R-:W-:Y:S05]  /*0260*/  CALL.REL.NOINC `($__internal_1_$__cuda_sm20_div_rn_f64_full) ;  /* 0x00000000005c7944 */ /* 0x000fea0003c00000 */
[----:B------:R-:W-:Y:S02]  /*0270*/  IMAD.MOV.U32 R2, RZ, RZ, R12 ;  /* 0x000000ffff027224 */ /* 0x000fe400078e000c */
[----:B------:R-:W-:-:S07]  /*0280*/  IMAD.MOV.U32 R3, RZ, RZ, R13 ;  /* 0x000000ffff037224 */ /* 0x000fce00078e000d */
.L_x_17:
[----:B------:R-:W-:Y:S05]  /*0290*/  BSYNC.RECONVERGENT B0 ;  /* 0x0000000000007941 */ /* 0x000fea0003800200 */
.L_x_16:
[----:B------:R-:W0:Y:S08]  /*02a0*/  LDC.64 R16, c[0x0][0x390] ;  /* 0x0000e400ff107b82 */ /* 0x000e300000000a00 */
[----:B------:R-:W1:Y:S01]  /*02b0*/  LDC.64 R6, c[0x0][0x388] ;  /* 0x0000e200ff067b82 */ /* 0x000e620000000a00 */
[-CC-:B0-----:R-:W-:Y:S02]  /*02c0*/  IMAD R13, R17, R16.reuse, R9.reuse ;  /* 0x00000010110d7224 */ /* 0x181fe400078e0209 */
[----:B------:R-:W-:-:S02]  /*02d0*/  IMAD R15, R0, R16, R9 ;  /* 0x00000010000f7224 */ /* 0x000fc400078e0209 */
[----:B-1----:R-:W-:-:S04]  /*02e0*/  IMAD.WIDE R4, R13, 0x8, R6 ;  /* 0x000000080d047825 */ /* 0x002fc800078e0206 */
[----:B------:R-:W-:Y:S02]  /*02f0*/  IMAD.WIDE R6, R15, 0x8, R6 ;  /* 0x000000080f067825 */ /* 0x000fe400078e0206 */
[----:B------:R-:W2:Y:S04]  /*0300*/  LDG.E.64 R4, desc[UR4][R4.64] ;  /* 0x0000000404047981 */ /* 0x000ea8000c1e1b00 */
[----:B------:R-:W2:Y:S01]  /*0310*/  LDG.E.64 R10, desc[UR4][R6.64] ;  /* 0x00000004060a7981 */ /* 0x000ea2000c1e1b00 */
[----:B------:R-:W-:Y:S01]  /*0320*/  ISETP.GE.AND P0, PT, R9, R17, PT ;  /* 0x000000110900720c */ /* 0x000fe20003f06270 */
[----:B--2---:R-:W-:-:S07]  /*0330*/  DFMA R10, -R4, R2, R10 ;  /* 0x00000002040a722b */ /* 0x004fce000000010a */
[----:B------:R0:W-:Y:S05]  /*0340*/  STG.E.64 desc[UR4][R6.64], R10 ;  /* 0x0000000a06007986 */ /* 0x0001ea000c101b04 */
[----:B------:R-:W-:Y:S05]  /*0350*/  @!P0 EXIT ;  /* 0x000000000000894d */ /* 0x000fea0003800000 */
[----:B0-----:R-:W0:Y:S02]  /*0360*/  LDC.64 R6, c[0x0][0x380] ;  /* 0x0000e000ff067b82 */ /* 0x001e240000000a00 */
[----:B0-----:R-:W-:-:S04]  /*0370*/  IMAD.WIDE R4, R13, 0x8, R6 ;  /* 0x000000080d047825 */ /* 0x001fc800078e0206 */
[----:B------:R-:W-:Y:S02]  /*0380*/  IMAD.WIDE R6, R15, 0x8, R6 ;  /* 0x000000080f067825 */ /* 0x000fe400078e0206 */
[----:B------:R-:W2:Y:S04]  /*0390*/  LDG.E.64 R4, desc[UR4][R4.64] ;  /* 0x0000000404047981 */ /* 0x000ea8000c1e1b00 */
[----:B------:R-:W2:Y:S02]  /*03a0*/  LDG.E.64 R8, desc[UR4][R6.64] ;  /* 0x0000000406087981 */ /* 0x000ea4000c1e1b00 */
[----:B--2---:R-:W-:-:S07]  /*03b0*/  DFMA R8, R4, -R2, R8 ;  /* 0x800000020408722b */ /* 0x004fce0000000008 */
[----:B------:R-:W-:Y:S01]  /*03c0*/  STG.E.64 desc[UR4][R6.64], R8 ;  /* 0x0000000806007986 */ /* 0x000fe2000c101b04 */
[----:B------:R-:W-:Y:S05]  /*03d0*/  EXIT ;  /* 0x000000000000794d */ /* 0x000fea0003800000 */
        .weak           $__internal_1_$__cuda_sm20_div_rn_f64_full
        .type           $__internal_1_$__cuda_sm20_div_rn_f64_full,@function
        .size           $__internal_1_$__cuda_sm20_div_rn_f64_full,(.L_x_25 - $__internal_1_$__cuda_sm20_div_rn_f64_full)
$__internal_1_$__cuda_sm20_div_rn_f64_full:
[C---:B------:R-:W-:Y:S01]  /*03e0*/  FSETP.GEU.AND P0, PT, |R5|.reuse, 1.469367938527859385e-39, PT ;  /* 0x001000000500780b */ /* 0x040fe20003f0e200 */
[----:B------:R-:W-:Y:S01]  /*03f0*/  IMAD.MOV.U32 R10, RZ, RZ, 0x1 ;  /* 0x00000001ff0a7424 */ /* 0x000fe200078e00ff */
[----:B------:R-:W-:Y:S01]  /*0400*/  LOP3.LUT R2, R5, 0x800fffff, RZ, 0xc0, !PT ;  /* 0x800fffff05027812 */ /* 0x000fe200078ec0ff */
[----:B------:R-:W-:Y:S01]  /*0410*/  BSSY.RECONVERGENT B1, `(.L_x_18) ;  /* 0x0000055000017945 */ /* 0x000fe20003800200 */
[C---:B------:R-:W-:Y:S02]  /*0420*/  FSETP.GEU.AND P2, PT, |R7|.reuse, 1.469367938527859385e-39, PT ;  /* 0x001000000700780b */ /* 0x040fe40003f4e200 */
[----:B------:R-:W-:Y:S01]  /*0430*/  LOP3.LUT R3, R2, 0x3ff00000, RZ, 0xfc, !PT ;  /* 0x3ff0000002037812 */ /* 0x000fe200078efcff */
[----:B------:R-:W-:Y:S01]  /*0440*/  IMAD.MOV.U32 R2, RZ, RZ, R4 ;  /* 0x000000ffff027224 */ /* 0x000fe200078e0004 */
[----:B------:R-:W-:-:S05]  /*0450*/  LOP3.LUT R12, R7, 0x7ff00000, RZ, 0xc0, !PT ;  /* 0x7ff00000070c7812 */ /* 0x000fca00078ec0ff */
[----:B------:R-:W-:-:S04]  /*0460*/  @!P0 DMUL R2, R4, 8.98846567431157953865e+307 ;  /* 0x7fe0000004028828 */ /* 0x000fc80000000000 */
[----:B------:R-:W-:Y:S01]  /*0470*/  @!P2 LOP3.LUT R13, R5, 0x7ff00000, RZ, 0xc0, !PT ;  /* 0x7ff00000050da812 */ /* 0x000fe200078ec0ff */
[----:B------:R-:W-:Y:S01]  /*0480*/  @!P2 IMAD.MOV.U32 R18, RZ, RZ, RZ ;  /* 0x000000ffff12a224 */ /* 0x000fe200078e00ff */
[----:B------:R-:W0:Y:S02]  /*0490*/  MUFU.RCP64H R11, R3 ;  /* 0x00000003000b7308 */ /* 0x000e240000001800 */
[----:B------:R-:W-:Y:S01]  /*04a0*/  @!P2 ISETP.GE.U32.AND P3, PT, R12, R13, PT ;  /* 0x0000000d0c00a20c */ /* 0x000fe20003f66070 */
[----:B------:R-:W-:-:S05]  /*04b0*/  IMAD.MOV.U32 R13, RZ, RZ, 0x1ca00000 ;  /* 0x1ca00000ff0d7424 */ /* 0x000fca00078e00ff */
[----:B------:R-:W-:-:S04]  /*04c0*/  @!P2 SEL R19, R13, 0x63400000, !P3 ;  /* 0x634000000d13a807 */ /* 0x000fc80005800000 */
[----:B------:R-:W-:-:S04]  /*04d0*/  @!P2 LOP3.LUT R19, R19, 0x80000000, R7, 0xf8, !PT ;  /* 0x800000001313a812 */ /* 0x000fc800078ef807 */
[----:B------:R-:W-:Y:S01]  /*04e0*/  @!P2 LOP3.LUT R19, R19, 0x100000, RZ, 0xfc, !PT ;  /* 0x001000001313a812 */ /* 0x000fe200078efcff */
[----:B0-----:R-:W-:-:S08]  /*04f0*/  DFMA R14, R10, -R2, 1 ;  /* 0x3ff000000a0e742b */ /* 0x001fd00000000802 */
[----:B------:R-:W-:Y:S01]  /*0500*/  DFMA R16, R14, R14, R14 ;  /* 0x0000000e0e10722b */ /* 0x000fe2000000000e */
[----:B------:R-:W-:-:S04]  /*0510*/  LOP3.LUT R15, R5, 0x7ff00000, RZ, 0xc0, !PT ;  /* 0x7ff00000050f7812 */ /* 0x000fc800078ec0ff */
[----:B------:R-:W-:-:S03]  /*0520*/  ISETP.GE.U32.AND P1, PT, R12, R15, PT ;  /* 0x0000000f0c00720c */ /* 0x000fc60003f26070 */
[----:B------:R-:W-:Y:S01]  /*0530*/  DFMA R16, R10, R16, R10 ;  /* 0x000000100a10722b */ /* 0x000fe2000000000a */
[----:B------:R-:W-:Y:S01]  /*0540*/  SEL R11, R13, 0x63400000, !P1 ;  /* 0x634000000d0b7807 */ /* 0x000fe20004800000 */
[----:B------:R-:W-:-:S03]  /*0550*/  IMAD.MOV.U32 R10, RZ, RZ, R6 ;  /* 0x000000ffff0a7224 */ /* 0x000fc600078e0006 */
[----:B------:R-:W-:-:S03]  /*0560*/  LOP3.LUT R11, R11, 0x800fffff, R7, 0xf8, !PT ;  /* 0x800fffff0b0b7812 */ /* 0x000fc600078ef807 */
[----:B------:R-:W-:-:S03]  /*0570*/  DFMA R20, R16, -R2, 1 ;  /* 0x3ff000001014742b */ /* 0x000fc60000000802 */
[----:B------:R-:W-:-:S05]  /*0580*/  @!P2 DFMA R10, R10, 2, -R18 ;  /* 0x400000000a0aa82b */ /* 0x000fca0000000812 */
[----:B------:R-:W-:Y:S01]  /*0590*/  DFMA R16, R16, R20, R16 ;  /* 0x000000141010722b */ /* 0x000fe20000000010 */
[----:B------:R-:W-:Y:S02]  /*05a0*/  IMAD.MOV.U32 R21, RZ, RZ, R12 ;  /* 0x000000ffff157224 */ /* 0x000fe400078e000c */
[----:B------:R-:W-:Y:S01]  /*05b0*/  IMAD.MOV.U32 R20, RZ, RZ, R15 ;  /* 0x000000ffff147224 */ /* 0x000fe200078e000f */
[----:B------:R-:W-:Y:S02]  /*05c0*/  @!P0 LOP3.LUT R20, R3, 0x7ff00000, RZ, 0xc0, !PT ;  /* 0x7ff0000003148812 */ /* 0x000fe400078ec0ff */
[----:B------:R-:W-:Y:S02]  /*05d0*/  @!P2 LOP3.LUT R21, R11, 0x7ff00000, RZ, 0xc0, !PT ;  /* 0x7ff000000b15a812 */ /* 0x000fe400078ec0ff */
[----:B------:R-:W-:Y:S01]  /*05e0*/  DMUL R18, R16, R10 ;  /* 0x0000000a10127228 */ /* 0x000fe20000000000 */
[----:B------:R-:W-:Y:S02]  /*05f0*/  VIADD R23, R20, 0xffffffff ;  /* 0xffffffff14177836 */ /* 0x000fe40000000000 */
[----:B------:R-:W-:-:S05]  /*0600*/  VIADD R22, R21, 0xffffffff ;  /* 0xffffffff15167836 */ /* 0x000fca0000000000 */
[----:B------:R-:W-:Y:S01]  /*0610*/  DFMA R14, R18, -R2, R10 ;  /* 0x80000002120e722b */ /* 0x000fe2000000000a */
[----:B------:R-:W-:-:S04]  /*0620*/  ISETP.GT.U32.AND P0, PT, R22, 0x7feffffe, PT ;  /* 0x7feffffe1600780c */ /* 0x000fc80003f04070 */
[----:B------:R-:W-:-:S03]  /*0630*/  ISETP.GT.U32.OR P0, PT, R23, 0x7feffffe, P0 ;  /* 0x7feffffe1700780c */ /* 0x000fc60000704470 */
[----:B------:R-:W-:-:S10]  /*0640*/  DFMA R14, R16, R14, R18 ;  /* 0x0000000e100e722b */ /* 0x000fd40000000012 */
[----:B------:R-:W-:Y:S05]  /*0650*/  @P0 BRA `(.L_x_19) ;  /* 0x00000000006c0947 */ /* 0x000fea0003800000 */
[----:B------:R-:W-:-:S04]  /*0660*/  LOP3.LUT R7, R5, 0x7ff00000, RZ, 0xc0, !PT ;  /* 0x7ff0000005077812 */ /* 0x000fc800078ec0ff */
[CC--:B------:R-:W-:Y:S02]  /*0670*/  VIADDMNMX R6, R12.reuse, -R7.reuse, 0xb9600000, !PT ;  /* 0xb96000000c067446 */ /* 0x0c0fe40007800907 */
[----:B------:R-:W-:Y:S02]  /*0680*/  ISETP.GE.U32.AND P0, PT, R12, R7, PT ;  /* 0x000000070c00720c */ /* 0x000fe40003f06070 */
[----:B------:R-:W-:Y:S02]  /*0690*/  VIMNMX R6, PT, PT, R6, 0x46a00000, PT ;  /* 0x46a0000006067848 */ /* 0x000fe40003fe0100 */
[----:B------:R-:W-:-:S05]  /*06a0*/  SEL R13, R13, 0x63400000, !P0 ;  /* 0x634000000d0d7807 */ /* 0x000fca0004000000 */
[----:B------:R-:W-:Y:S02]  /*06b0*/  IMAD.IADD R16, R6, 0x1, -R13 ;  /* 0x0000000106107824 */ /* 0x000fe400078e0a0d */
[----:B------:R-:W-:Y:S02]  /*06c0*/  IMAD.MOV.U32 R6, RZ, RZ, RZ ;  /* 0x000000ffff067224 */ /* 0x000fe400078e00ff */
        /* <DEDUP_REMOVED lines=20> */
.L_x_19:
        /* <DEDUP_REMOVED lines=16> */
.L_x_22:
[----:B------:R-:W-:Y:S01]  /*0910*/  LOP3.LUT R13, R5, 0x80000, RZ, 0xfc, !PT ;  /* 0x00080000050d7812 */ /* 0x000fe200078efcff */
[----:B------:R-:W-:Y:S01]  /*0920*/  IMAD.MOV.U32 R12, RZ, RZ, R4 ;  /* 0x000000ffff0c7224 */ /* 0x000fe200078e0004 */
[----:B------:R-:W-:Y:S06]  /*0930*/  BRA `(.L_x_20) ;  /* 0x0000000000087947 */ /* 0x000fec0003800000 */
.L_x_21:
[----:B------:R-:W-:Y:S01]  /*0940*/  LOP3.LUT R13, R7, 0x80000, RZ, 0xfc, !PT ;  /* 0x00080000070d7812 */ /* 0x000fe200078efcff */
[----:B------:R-:W-:-:S07]  /*0950*/  IMAD.MOV.U32 R12, RZ, RZ, R6 ;  /* 0x000000ffff0c7224 */ /* 0x000fce00078e0006 */
.L_x_20:
[----:B------:R-:W-:Y:S05]  /*0960*/  BSYNC.RECONVERGENT B1 ;  /* 0x0000000000017941 */ /* 0x000fea0003800200 */
.L_x_18:
[----:B------:R-:W-:Y:S02]  /*0970*/  IMAD.MOV.U32 R2, RZ, RZ, R8 ;  /* 0x000000ffff027224 */ /* 0x000fe400078e0008 */
[----:B------:R-:W-:-:S04]  /*0980*/  IMAD.MOV.U32 R3, RZ, RZ, 0x0 ;  /* 0x00000000ff037424 */ /* 0x000fc800078e00ff */
[----:B------:R-:W-:Y:S05]  /*0990*/  RET.REL.NODEC R2 `(_Z11gaussjordanPdS_ii) ;  /* 0xfffffff402987950 */ /* 0x000fea0003c3ffff */
.L_x_23:
        /* <DEDUP_REMOVED lines=14> */
.L_x_25:


//--------------------- .nv.shared.reserved.0     --------------------------
	.section	.nv.shared.reserved.0,"aw",@nobits
	.weak		__nv_reservedSMEM_offset_0_alias
	.size		__nv_reservedSMEM_offset_0_alias, 0, 64
	.other		__nv_reservedSMEM_offset_0_alias,@"STO_CUDA_RESERVED_SHARED STV_DEFAULT"
__nv_reservedSMEM_offset_0_alias:
	.zero		0
	.zero		64


//--------------------- .nv.constant0._Z20matrixMultiplicationPiS_S_i --------------------------
	.section	.nv.constant0._Z20matrixMultiplicationPiS_S_i,"a",@progbits
	.sectionflags	@""
	.align	4
.nv.constant0._Z20matrixMultiplicationPiS_S_i:
	.zero		924


//--------------------- .nv.constant0._Z5scalePdS_i --------------------------
	.section	.nv.constant0._Z5scalePdS_i,"a",@progbits
	.sectionflags	@""
	.align	4
.nv.constant0._Z5scalePdS_i:
	.zero		916


//--------------------- .nv.constant0._Z11gaussjordanPdS_ii --------------------------
	.section	.nv.constant0._Z11gaussjordanPdS_ii,"a",@progbits
	.sectionflags	@""
	.align	4
.nv.constant0._Z11gaussjordanPdS_ii:
	.zero		920


//--------------------- SYMBOLS --------------------------

	.type		.nv.reservedSmem.offset0,@object
	.size		.nv.reservedSmem.offset0,0x4
